//
// Generated by NVIDIA NVVM Compiler
//
// Compiler Build ID: CL-36424714
// Cuda compilation tools, release 13.0, V13.0.88
// Based on NVVM 20.0.0
//

.version 9.0
.target sm_100
.address_size 64

	// .globl	_Z9TLMsourcePdS_S_S_iiiid

.visible .entry _Z9TLMsourcePdS_S_S_iiiid(
	.param .u64 .ptr .align 1 _Z9TLMsourcePdS_S_S_iiiid_param_0,
	.param .u64 .ptr .align 1 _Z9TLMsourcePdS_S_S_iiiid_param_1,
	.param .u64 .ptr .align 1 _Z9TLMsourcePdS_S_S_iiiid_param_2,
	.param .u64 .ptr .align 1 _Z9TLMsourcePdS_S_S_iiiid_param_3,
	.param .u32 _Z9TLMsourcePdS_S_S_iiiid_param_4,
	.param .u32 _Z9TLMsourcePdS_S_S_iiiid_param_5,
	.param .u32 _Z9TLMsourcePdS_S_S_iiiid_param_6,
	.param .u32 _Z9TLMsourcePdS_S_S_iiiid_param_7,
	.param .f64 _Z9TLMsourcePdS_S_S_iiiid_param_8
)
{
	.reg .pred 	%p<6>;
	.reg .b32 	%r<12>;
	.reg .b64 	%rd<17>;
	.reg .b64 	%fd<10>;

	ld.param.u64 	%rd1, [_Z9TLMsourcePdS_S_S_iiiid_param_0];
	ld.param.u64 	%rd2, [_Z9TLMsourcePdS_S_S_iiiid_param_1];
	ld.param.u64 	%rd3, [_Z9TLMsourcePdS_S_S_iiiid_param_2];
	ld.param.u64 	%rd4, [_Z9TLMsourcePdS_S_S_iiiid_param_3];
	ld.param.u32 	%r1, [_Z9TLMsourcePdS_S_S_iiiid_param_5];
	ld.param.u32 	%r2, [_Z9TLMsourcePdS_S_S_iiiid_param_6];
	ld.param.u32 	%r3, [_Z9TLMsourcePdS_S_S_iiiid_param_7];
	ld.param.f64 	%fd1, [_Z9TLMsourcePdS_S_S_iiiid_param_8];
	mov.u32 	%r5, %tid.x;
	mov.u32 	%r6, %ctaid.x;
	mov.u32 	%r7, %ntid.x;
	mad.lo.s32 	%r4, %r6, %r7, %r5;
	setp.gt.s32 	%p1, %r4, 1;
	@%p1 bra 	$L__BB0_4;
	setp.eq.s32 	%p4, %r4, 0;
	@%p4 bra 	$L__BB0_7;
	setp.eq.s32 	%p5, %r4, 1;
	@%p5 bra 	$L__BB0_3;
	bra.uni 	$L__BB0_9;
$L__BB0_3:
	cvta.to.global.u64 	%rd11, %rd2;
	mad.lo.s32 	%r10, %r2, %r1, %r3;
	mul.wide.s32 	%rd12, %r10, 8;
	add.s64 	%rd13, %rd11, %rd12;
	ld.global.f64 	%fd6, [%rd13];
	sub.f64 	%fd7, %fd6, %fd1;
	st.global.f64 	[%rd13], %fd7;
	bra.uni 	$L__BB0_9;
$L__BB0_4:
	setp.eq.s32 	%p2, %r4, 2;
	@%p2 bra 	$L__BB0_8;
	setp.eq.s32 	%p3, %r4, 3;
	@%p3 bra 	$L__BB0_6;
	bra.uni 	$L__BB0_9;
$L__BB0_6:
	cvta.to.global.u64 	%rd5, %rd4;
	mad.lo.s32 	%r8, %r2, %r1, %r3;
	mul.wide.s32 	%rd6, %r8, 8;
	add.s64 	%rd7, %rd5, %rd6;
	ld.global.f64 	%fd2, [%rd7];
	add.f64 	%fd3, %fd1, %fd2;
	st.global.f64 	[%rd7], %fd3;
	bra.uni 	$L__BB0_9;
$L__BB0_7:
	cvta.to.global.u64 	%rd14, %rd1;
	mad.lo.s32 	%r11, %r2, %r1, %r3;
	mul.wide.s32 	%rd15, %r11, 8;
	add.s64 	%rd16, %rd14, %rd15;
	ld.global.f64 	%fd8, [%rd16];
	add.f64 	%fd9, %fd1, %fd8;
	st.global.f64 	[%rd16], %fd9;
	bra.uni 	$L__BB0_9;
$L__BB0_8:
	cvta.to.global.u64 	%rd8, %rd3;
	mad.lo.s32 	%r9, %r2, %r1, %r3;
	mul.wide.s32 	%rd9, %r9, 8;
	add.s64 	%rd10, %rd8, %rd9;
	ld.global.f64 	%fd4, [%rd10];
	sub.f64 	%fd5, %fd4, %fd1;
	st.global.f64 	[%rd10], %fd5;
$L__BB0_9:
	ret;

}
	// .globl	_Z10TLMscatterPdS_S_S_iid
.visible .entry _Z10TLMscatterPdS_S_S_iid(
	.param .u64 .ptr .align 1 _Z10TLMscatterPdS_S_S_iid_param_0,
	.param .u64 .ptr .align 1 _Z10TLMscatterPdS_S_S_iid_param_1,
	.param .u64 .ptr .align 1 _Z10TLMscatterPdS_S_S_iid_param_2,
	.param .u64 .ptr .align 1 _Z10TLMscatterPdS_S_S_iid_param_3,
	.param .u32 _Z10TLMscatterPdS_S_S_iid_param_4,
	.param .u32 _Z10TLMscatterPdS_S_S_iid_param_5,
	.param .f64 _Z10TLMscatterPdS_S_S_iid_param_6
)
{
	.reg .pred 	%p<3>;
	.reg .b32 	%r<10>;
	.reg .b64 	%rd<20>;
	.reg .b64 	%fd<22>;

	ld.param.u64 	%rd10, [_Z10TLMscatterPdS_S_S_iid_param_0];
	ld.param.u64 	%rd11, [_Z10TLMscatterPdS_S_S_iid_param_1];
	ld.param.u64 	%rd12, [_Z10TLMscatterPdS_S_S_iid_param_2];
	ld.param.u64 	%rd13, [_Z10TLMscatterPdS_S_S_iid_param_3];
	ld.param.u32 	%r2, [_Z10TLMscatterPdS_S_S_iid_param_4];
	ld.param.u32 	%r3, [_Z10TLMscatterPdS_S_S_iid_param_5];
	mov.u32 	%r4, %tid.x;
	mov.u32 	%r5, %ctaid.x;
	mov.u32 	%r1, %ntid.x;
	mad.lo.s32 	%r6, %r5, %r1, %r4;
	cvt.u64.u32 	%rd19, %r6;
	mul.lo.s32 	%r7, %r3, %r2;
	cvt.s64.s32 	%rd2, %r7;
	setp.ge.u64 	%p1, %rd19, %rd2;
	@%p1 bra 	$L__BB1_3;
	mov.u32 	%r8, %nctaid.x;
	mul.lo.s32 	%r9, %r1, %r8;
	cvt.u64.u32 	%rd3, %r9;
	cvta.to.global.u64 	%rd4, %rd10;
	cvta.to.global.u64 	%rd5, %rd13;
	cvta.to.global.u64 	%rd6, %rd11;
	cvta.to.global.u64 	%rd7, %rd12;
$L__BB1_2:
	shl.b64 	%rd14, %rd19, 3;
	add.s64 	%rd15, %rd4, %rd14;
	ld.global.f64 	%fd1, [%rd15];
	add.s64 	%rd16, %rd5, %rd14;
	ld.global.f64 	%fd2, [%rd16];
	add.f64 	%fd3, %fd1, %fd2;
	add.s64 	%rd17, %rd6, %rd14;
	ld.global.f64 	%fd4, [%rd17];
	sub.f64 	%fd5, %fd3, %fd4;
	add.s64 	%rd18, %rd7, %rd14;
	ld.global.f64 	%fd6, [%rd18];
	sub.f64 	%fd7, %fd5, %fd6;
	mul.f64 	%fd8, %fd7, 0d3FE0000000000000;
	add.f64 	%fd9, %fd1, %fd1;
	sub.f64 	%fd10, %fd9, %fd8;
	sub.f64 	%fd11, %fd10, %fd1;
	st.global.f64 	[%rd15], %fd11;
	ld.global.f64 	%fd12, [%rd17];
	fma.rn.f64 	%fd13, %fd12, 0d4000000000000000, %fd8;
	sub.f64 	%fd14, %fd13, %fd12;
	st.global.f64 	[%rd17], %fd14;
	ld.global.f64 	%fd15, [%rd18];
	fma.rn.f64 	%fd16, %fd15, 0d4000000000000000, %fd8;
	sub.f64 	%fd17, %fd16, %fd15;
	st.global.f64 	[%rd18], %fd17;
	ld.global.f64 	%fd18, [%rd16];
	add.f64 	%fd19, %fd18, %fd18;
	sub.f64 	%fd20, %fd19, %fd8;
	sub.f64 	%fd21, %fd20, %fd18;
	st.global.f64 	[%rd16], %fd21;
	add.s64 	%rd19, %rd19, %rd3;
	setp.lt.u64 	%p2, %rd19, %rd2;
	@%p2 bra 	$L__BB1_2;
$L__BB1_3:
	ret;

}
	// .globl	_Z10TLMconnectPdS_S_S_iiiiidddd
.visible .entry _Z10TLMconnectPdS_S_S_iiiiidddd(
	.param .u64 .ptr .align 1 _Z10TLMconnectPdS_S_S_iiiiidddd_param_0,
	.param .u64 .ptr .align 1 _Z10TLMconnectPdS_S_S_iiiiidddd_param_1,
	.param .u64 .ptr .align 1 _Z10TLMconnectPdS_S_S_iiiiidddd_param_2,
	.param .u64 .ptr .align 1 _Z10TLMconnectPdS_S_S_iiiiidddd_param_3,
	.param .u32 _Z10TLMconnectPdS_S_S_iiiiidddd_param_4,
	.param .u32 _Z10TLMconnectPdS_S_S_iiiiidddd_param_5,
	.param .u32 _Z10TLMconnectPdS_S_S_iiiiidddd_param_6,
	.param .u32 _Z10TLMconnectPdS_S_S_iiiiidddd_param_7,
	.param .u32 _Z10TLMconnectPdS_S_S_iiiiidddd_param_8,
	.param .f64 _Z10TLMconnectPdS_S_S_iiiiidddd_param_9,
	.param .f64 _Z10TLMconnectPdS_S_S_iiiiidddd_param_10,
	.param .f64 _Z10TLMconnectPdS_S_S_iiiiidddd_param_11,
	.param .f64 _Z10TLMconnectPdS_S_S_iiiiidddd_param_12
)
{
	.reg .pred 	%p<11>;
	.reg .b32 	%r<17>;
	.reg .b64 	%rd<60>;
	.reg .b64 	%fd<19>;

	ld.param.u64 	%rd27, [_Z10TLMconnectPdS_S_S_iiiiidddd_param_0];
	ld.param.u64 	%rd28, [_Z10TLMconnectPdS_S_S_iiiiidddd_param_1];
	ld.param.u64 	%rd29, [_Z10TLMconnectPdS_S_S_iiiiidddd_param_2];
	ld.param.u64 	%rd30, [_Z10TLMconnectPdS_S_S_iiiiidddd_param_3];
	ld.param.u32 	%r3, [_Z10TLMconnectPdS_S_S_iiiiidddd_param_4];
	ld.param.u32 	%r4, [_Z10TLMconnectPdS_S_S_iiiiidddd_param_5];
	ld.param.f64 	%fd3, [_Z10TLMconnectPdS_S_S_iiiiidddd_param_11];
	ld.param.f64 	%fd4, [_Z10TLMconnectPdS_S_S_iiiiidddd_param_12];
	cvta.to.global.u64 	%rd1, %rd27;
	cvta.to.global.u64 	%rd2, %rd29;
	cvta.to.global.u64 	%rd3, %rd28;
	cvta.to.global.u64 	%rd4, %rd30;
	mov.u32 	%r5, %tid.x;
	mov.u32 	%r6, %ctaid.x;
	mov.u32 	%r7, %ntid.x;
	mad.lo.s32 	%r1, %r6, %r7, %r5;
	mov.u32 	%r8, %nctaid.x;
	mul.lo.s32 	%r2, %r7, %r8;
	add.s32 	%r9, %r4, %r1;
	cvt.u64.u32 	%rd55, %r9;
	mul.lo.s32 	%r10, %r4, %r3;
	cvt.s64.s32 	%rd6, %r10;
	setp.ge.u64 	%p1, %rd55, %rd6;
	@%p1 bra 	$L__BB2_3;
	cvt.s64.s32 	%rd7, %r4;
$L__BB2_2:
	shl.b64 	%rd31, %rd55, 3;
	add.s64 	%rd32, %rd3, %rd31;
	ld.global.f64 	%fd5, [%rd32];
	sub.s64 	%rd33, %rd55, %rd7;
	shl.b64 	%rd34, %rd33, 3;
	add.s64 	%rd35, %rd4, %rd34;
	ld.global.f64 	%fd6, [%rd35];
	st.global.f64 	[%rd32], %fd6;
	st.global.f64 	[%rd35], %fd5;
	cvt.u64.u32 	%rd36, %r2;
	add.s64 	%rd55, %rd55, %rd36;
	setp.lt.u64 	%p2, %rd55, %rd6;
	@%p2 bra 	$L__BB2_2;
$L__BB2_3:
	add.s32 	%r11, %r1, 1;
	cvt.u64.u32 	%rd56, %r11;
	setp.ge.u64 	%p3, %rd56, %rd6;
	@%p3 bra 	$L__BB2_11;
	cvt.s64.s32 	%rd11, %r4;
	cvt.u32.u64 	%r12, %rd11;
	cvt.u64.u32 	%rd42, %r2;
$L__BB2_5:
	or.b64  	%rd37, %rd56, %rd11;
	and.b64  	%rd38, %rd37, -4294967296;
	setp.ne.s64 	%p4, %rd38, 0;
	@%p4 bra 	$L__BB2_7;
	cvt.u32.u64 	%r13, %rd56;
	rem.u32 	%r14, %r13, %r12;
	cvt.u64.u32 	%rd57, %r14;
	bra.uni 	$L__BB2_8;
$L__BB2_7:
	rem.u64 	%rd57, %rd56, %rd11;
$L__BB2_8:
	setp.eq.s64 	%p5, %rd57, 0;
	@%p5 bra 	$L__BB2_10;
	shl.b64 	%rd39, %rd56, 3;
	add.s64 	%rd40, %rd1, %rd39;
	ld.global.f64 	%fd7, [%rd40];
	add.s64 	%rd41, %rd2, %rd39;
	ld.global.f64 	%fd8, [%rd41+-8];
	st.global.f64 	[%rd40], %fd8;
	st.global.f64 	[%rd41+-8], %fd7;
$L__BB2_10:
	add.s64 	%rd56, %rd56, %rd42;
	setp.lt.u64 	%p6, %rd56, %rd6;
	@%p6 bra 	$L__BB2_5;
$L__BB2_11:
	bar.sync 	0;
	cvt.u64.u32 	%rd59, %r1;
	cvt.s64.s32 	%rd18, %r3;
	setp.ge.u64 	%p7, %rd59, %rd18;
	@%p7 bra 	$L__BB2_14;
	cvt.s64.s32 	%rd19, %r4;
	cvt.u64.u32 	%rd49, %r2;
	mov.u64 	%rd58, %rd59;
$L__BB2_13:
	mul.lo.s64 	%rd43, %rd58, %rd19;
	add.s64 	%rd44, %rd43, %rd19;
	shl.b64 	%rd45, %rd44, 3;
	add.s64 	%rd46, %rd2, %rd45;
	ld.global.f64 	%fd9, [%rd46+-8];
	mul.f64 	%fd10, %fd4, %fd9;
	st.global.f64 	[%rd46+-8], %fd10;
	shl.b64 	%rd47, %rd43, 3;
	add.s64 	%rd48, %rd1, %rd47;
	ld.global.f64 	%fd11, [%rd48];
	mul.f64 	%fd12, %fd3, %fd11;
	st.global.f64 	[%rd48], %fd12;
	add.s64 	%rd58, %rd58, %rd49;
	setp.lt.u64 	%p8, %rd58, %rd18;
	@%p8 bra 	$L__BB2_13;
$L__BB2_14:
	cvt.s64.s32 	%rd20, %r4;
	setp.ge.u64 	%p9, %rd59, %rd20;
	@%p9 bra 	$L__BB2_17;
	cvt.u32.u64 	%r15, %rd6;
	sub.s32 	%r16, %r15, %r4;
	cvt.s64.s32 	%rd21, %r16;
	cvt.u64.u32 	%rd22, %r2;
$L__BB2_16:
	ld.param.f64 	%fd18, [_Z10TLMconnectPdS_S_S_iiiiidddd_param_10];
	ld.param.f64 	%fd17, [_Z10TLMconnectPdS_S_S_iiiiidddd_param_9];
	add.s64 	%rd50, %rd59, %rd21;
	shl.b64 	%rd51, %rd50, 3;
	add.s64 	%rd52, %rd4, %rd51;
	ld.global.f64 	%fd13, [%rd52];
	mul.f64 	%fd14, %fd18, %fd13;
	st.global.f64 	[%rd52], %fd14;
	shl.b64 	%rd53, %rd59, 3;
	add.s64 	%rd54, %rd3, %rd53;
	ld.global.f64 	%fd15, [%rd54];
	mul.f64 	%fd16, %fd17, %fd15;
	st.global.f64 	[%rd54], %fd16;
	add.s64 	%rd59, %rd59, %rd22;
	setp.lt.u64 	%p10, %rd59, %rd20;
	@%p10 bra 	$L__BB2_16;
$L__BB2_17:
	ret;

}
	// .globl	_Z9TLMoutputPdS_S_iiiii
.visible .entry _Z9TLMoutputPdS_S_iiiii(
	.param .u64 .ptr .align 1 _Z9TLMoutputPdS_S_iiiii_param_0,
	.param .u64 .ptr .align 1 _Z9TLMoutputPdS_S_iiiii_param_1,
	.param .u64 .ptr .align 1 _Z9TLMoutputPdS_S_iiiii_param_2,
	.param .u32 _Z9TLMoutputPdS_S_iiiii_param_3,
	.param .u32 _Z9TLMoutputPdS_S_iiiii_param_4,
	.param .u32 _Z9TLMoutputPdS_S_iiiii_param_5,
	.param .u32 _Z9TLMoutputPdS_S_iiiii_param_6,
	.param .u32 _Z9TLMoutputPdS_S_iiiii_param_7
)
{
	.reg .pred 	%p<2>;
	.reg .b32 	%r<11>;
	.reg .b64 	%rd<12>;
	.reg .b64 	%fd<4>;

	ld.param.u64 	%rd1, [_Z9TLMoutputPdS_S_iiiii_param_0];
	ld.param.u64 	%rd2, [_Z9TLMoutputPdS_S_iiiii_param_1];
	ld.param.u64 	%rd3, [_Z9TLMoutputPdS_S_iiiii_param_2];
	ld.param.u32 	%r1, [_Z9TLMoutputPdS_S_iiiii_param_4];
	ld.param.u32 	%r2, [_Z9TLMoutputPdS_S_iiiii_param_5];
	ld.param.u32 	%r3, [_Z9TLMoutputPdS_S_iiiii_param_6];
	ld.param.u32 	%r4, [_Z9TLMoutputPdS_S_iiiii_param_7];
	mov.u32 	%r5, %tid.x;
	mov.u32 	%r6, %ctaid.x;
	mov.u32 	%r7, %ntid.x;
	mul.lo.s32 	%r8, %r7, %r6;
	neg.s32 	%r9, %r8;
	setp.ne.s32 	%p1, %r5, %r9;
	@%p1 bra 	$L__BB3_2;
	cvta.to.global.u64 	%rd4, %rd1;
	cvta.to.global.u64 	%rd5, %rd2;
	cvta.to.global.u64 	%rd6, %rd3;
	mad.lo.s32 	%r10, %r3, %r1, %r4;
	mul.wide.s32 	%rd7, %r10, 8;
	add.s64 	%rd8, %rd4, %rd7;
	ld.global.f64 	%fd1, [%rd8];
	add.s64 	%rd9, %rd5, %rd7;
	ld.global.f64 	%fd2, [%rd9];
	add.f64 	%fd3, %fd1, %fd2;
	mul.wide.s32 	%rd10, %r2, 8;
	add.s64 	%rd11, %rd6, %rd10;
	st.global.f64 	[%rd11], %fd3;
$L__BB3_2:
	ret;

}


// ===== COMPILED SASS (sm_100) =====

	.target	sm_100

	.elftype	@"ET_EXEC"


//--------------------- .note.nv.tkinfo           --------------------------
	.section	.note.nv.tkinfo,"",@"SHT_NOTE"
	.sectionflags	@"SHF_NOTE_NV_TKINFO"
	.tkinfo
        /*0018*/ 	.word	0x00000002
        /*0030*/ 	.string	""
        /*0030*/ 	.string	"ptxas"
        /*0030*/ 	.string	"Cuda compilation tools, release 13.0, V13.0.88"
        /*0030*/ 	.string	"Build cuda_13.0.r13.0/compiler.36424714_0"
        /*0030*/ 	.string	"-arch sm_100 -m 64 "



//--------------------- .note.nv.cuinfo           --------------------------
	.section	.note.nv.cuinfo,"",@"SHT_NOTE"
	.sectionflags	@"SHF_NOTE_NV_CUINFO"
        /*0018*/ 	.short	0x0002
        /*001a*/ 	.short	0x0064
        /*001c*/ 	.short	0x0082
	.zero		2


//--------------------- .nv.info                  --------------------------
	.section	.nv.info,"",@"SHT_CUDA_INFO"
	.align	4


	//----- nvinfo : EIATTR_REGCOUNT
	.align		4
        /*0000*/ 	.byte	0x04, 0x2f
        /*0002*/ 	.short	(.L_1 - .L_0)
	.align		4
.L_0:
        /*0004*/ 	.word	index@(_Z9TLMsourcePdS_S_S_iiiid)
        /*0008*/ 	.word	0x00000008


	//----- nvinfo : EIATTR_FRAME_SIZE
	.align		4
.L_1:
        /*000c*/ 	.byte	0x04, 0x11
        /*000e*/ 	.short	(.L_3 - .L_2)
	.align		4
.L_2:
        /*0010*/ 	.word	index@(_Z9TLMsourcePdS_S_S_iiiid)
        /*0014*/ 	.word	0x00000000


	//----- nvinfo : EIATTR_REGCOUNT
	.align		4
.L_3:
        /*0018*/ 	.byte	0x04, 0x2f
        /*001a*/ 	.short	(.L_5 - .L_4)
	.align		4
.L_4:
        /*001c*/ 	.word	index@(_Z10TLMscatterPdS_S_S_iid)
        /*0020*/ 	.word	0x0000001a


	//----- nvinfo : EIATTR_FRAME_SIZE
	.align		4
.L_5:
        /*0024*/ 	.byte	0x04, 0x11
        /*0026*/ 	.short	(.L_7 - .L_6)
	.align		4
.L_6:
        /*0028*/ 	.word	index@(_Z10TLMscatterPdS_S_S_iid)
        /*002c*/ 	.word	0x00000000


	//----- nvinfo : EIATTR_REGCOUNT
	.align		4
.L_7:
        /*0030*/ 	.byte	0x04, 0x2f
        /*0032*/ 	.short	(.L_9 - .L_8)
	.align		4
.L_8:
        /*0034*/ 	.word	index@(_Z10TLMconnectPdS_S_S_iiiiidddd)
        /*0038*/ 	.word	0x00000016


	//----- nvinfo : EIATTR_FRAME_SIZE
	.align		4
.L_9:
        /*003c*/ 	.byte	0x04, 0x11
        /*003e*/ 	.short	(.L_11 - .L_10)
	.align		4
.L_10:
        /*0040*/ 	.word	index@($__internal_0_$__cuda_sm20_rem_u64)
        /*0044*/ 	.word	0x00000000


	//----- nvinfo : EIATTR_FRAME_SIZE
	.align		4
.L_11:
        /*0048*/ 	.byte	0x04, 0x11
        /*004a*/ 	.short	(.L_13 - .L_12)
	.align		4
.L_12:
        /*004c*/ 	.word	index@(_Z10TLMconnectPdS_S_S_iiiiidddd)
        /*0050*/ 	.word	0x00000000


	//----- nvinfo : EIATTR_REGCOUNT
	.align		4
.L_13:
        /*0054*/ 	.byte	0x04, 0x2f
        /*0056*/ 	.short	(.L_15 - .L_14)
	.align		4
.L_14:
        /*0058*/ 	.word	index@(_Z9TLMoutputPdS_S_iiiii)
        /*005c*/ 	.word	0x0000000e


	//----- nvinfo : EIATTR_FRAME_SIZE
	.align		4
.L_15:
        /*0060*/ 	.byte	0x04, 0x11
        /*0062*/ 	.short	(.L_17 - .L_16)
	.align		4
.L_16:
        /*0064*/ 	.word	index@(_Z9TLMoutputPdS_S_iiiii)
        /*0068*/ 	.word	0x00000000


	//----- nvinfo : EIATTR_MIN_STACK_SIZE
	.align		4
.L_17:
        /*006c*/ 	.byte	0x04, 0x12
        /*006e*/ 	.short	(.L_19 - .L_18)
	.align		4
.L_18:
        /*0070*/ 	.word	index@(_Z9TLMoutputPdS_S_iiiii)
        /*0074*/ 	.word	0x00000000


	//----- nvinfo : EIATTR_MIN_STACK_SIZE
	.align		4
.L_19:
        /*0078*/ 	.byte	0x04, 0x12
        /*007a*/ 	.short	(.L_21 - .L_20)
	.align		4
.L_20:
        /*007c*/ 	.word	index@(_Z10TLMconnectPdS_S_S_iiiiidddd)
        /*0080*/ 	.word	0x00000000


	//----- nvinfo : EIATTR_MIN_STACK_SIZE
	.align		4
.L_21:
        /*0084*/ 	.byte	0x04, 0x12
        /*0086*/ 	.short	(.L_23 - .L_22)
	.align		4
.L_22:
        /*0088*/ 	.word	index@(_Z10TLMscatterPdS_S_S_iid)
        /*008c*/ 	.word	0x00000000


	//----- nvinfo : EIATTR_MIN_STACK_SIZE
	.align		4
.L_23:
        /*0090*/ 	.byte	0x04, 0x12
        /*0092*/ 	.short	(.L_25 - .L_24)
	.align		4
.L_24:
        /*0094*/ 	.word	index@(_Z9TLMsourcePdS_S_S_iiiid)
        /*0098*/ 	.word	0x00000000
.L_25:


//--------------------- .nv.compat                --------------------------
	.section	.nv.compat,"",@"SHT_CUDA_COMPAT_INFO"
	.align	4
        /*0000*/ 	.byte	0x02, 0x09, 0x00, 0x00, 0x02, 0x02, 0x01, 0x00, 0x02, 0x05, 0x05, 0x00, 0x03, 0x07, 0x01, 0x01
        /*0010*/ 	.byte	0x02, 0x03, 0x00, 0x00, 0x02, 0x06, 0x01, 0x00, 0x04, 0x0b, 0x08, 0x00, 0x01, 0x00, 0x00, 0x00
        /*0020*/ 	.byte	0x00, 0x00, 0x00, 0x00


//--------------------- .nv.info._Z9TLMoutputPdS_S_iiiii --------------------------
	.section	.nv.info._Z9TLMoutputPdS_S_iiiii,"",@"SHT_CUDA_INFO"
	.sectionflags	@""
	.align	4


	//----- nvinfo : EIATTR_CUDA_API_VERSION
	.align		4
        /*0000*/ 	.byte	0x04, 0x37
        /*0002*/ 	.short	(.L_27 - .L_26)
.L_26:
        /*0004*/ 	.word	0x00000082


	//----- nvinfo : EIATTR_KPARAM_INFO
	.align		4
.L_27:
        /*0008*/ 	.byte	0x04, 0x17
        /*000a*/ 	.short	(.L_29 - .L_28)
.L_28:
        /*000c*/ 	.word	0x00000000
        /*0010*/ 	.short	0x0007
        /*0012*/ 	.short	0x0028
        /*0014*/ 	.byte	0x00, 0xf0, 0x11, 0x00


	//----- nvinfo : EIATTR_KPARAM_INFO
	.align		4
.L_29:
        /*0018*/ 	.byte	0x04, 0x17
        /*001a*/ 	.short	(.L_31 - .L_30)
.L_30:
        /*001c*/ 	.word	0x00000000
        /*0020*/ 	.short	0x0006
        /*0022*/ 	.short	0x0024
        /*0024*/ 	.byte	0x00, 0xf0, 0x11, 0x00


	//----- nvinfo : EIATTR_KPARAM_INFO
	.align		4
.L_31:
        /*0028*/ 	.byte	0x04, 0x17
        /*002a*/ 	.short	(.L_33 - .L_32)
.L_32:
        /*002c*/ 	.word	0x00000000
        /*0030*/ 	.short	0x0005
        /*0032*/ 	.short	0x0020
        /*0034*/ 	.byte	0x00, 0xf0, 0x11, 0x00


	//----- nvinfo : EIATTR_KPARAM_INFO
	.align		4
.L_33:
        /*0038*/ 	.byte	0x04, 0x17
        /*003a*/ 	.short	(.L_35 - .L_34)
.L_34:
        /*003c*/ 	.word	0x00000000
        /*0040*/ 	.short	0x0004
        /*0042*/ 	.short	0x001c
        /*0044*/ 	.byte	0x00, 0xf0, 0x11, 0x00


	//----- nvinfo : EIATTR_KPARAM_INFO
	.align		4
.L_35:
        /*0048*/ 	.byte	0x04, 0x17
        /*004a*/ 	.short	(.L_37 - .L_36)
.L_36:
        /*004c*/ 	.word	0x00000000
        /*0050*/ 	.short	0x0003
        /*0052*/ 	.short	0x0018
        /*0054*/ 	.byte	0x00, 0xf0, 0x11, 0x00


	//----- nvinfo : EIATTR_KPARAM_INFO
	.align		4
.L_37:
        /*0058*/ 	.byte	0x04, 0x17
        /*005a*/ 	.short	(.L_39 - .L_38)
.L_38:
        /*005c*/ 	.word	0x00000000
        /*0060*/ 	.short	0x0002
        /*0062*/ 	.short	0x0010
        /*0064*/ 	.byte	0x00, 0xf5, 0x21, 0x00


	//----- nvinfo : EIATTR_KPARAM_INFO
	.align		4
.L_39:
        /*0068*/ 	.byte	0x04, 0x17
        /*006a*/ 	.short	(.L_41 - .L_40)
.L_40:
        /*006c*/ 	.word	0x00000000
        /*0070*/ 	.short	0x0001
        /*0072*/ 	.short	0x0008
        /*0074*/ 	.byte	0x00, 0xf5, 0x21, 0x00


	//----- nvinfo : EIATTR_KPARAM_INFO
	.align		4
.L_41:
        /*0078*/ 	.byte	0x04, 0x17
        /*007a*/ 	.short	(.L_43 - .L_42)
.L_42:
        /*007c*/ 	.word	0x00000000
        /*0080*/ 	.short	0x0000
        /*0082*/ 	.short	0x0000
        /*0084*/ 	.byte	0x00, 0xf5, 0x21, 0x00


	//----- nvinfo : EIATTR_SPARSE_MMA_MASK
	.align		4
.L_43:
        /*0088*/ 	.byte	0x03, 0x50
        /*008a*/ 	.short	0x0000


	//----- nvinfo : EIATTR_MAXREG_COUNT
	.align		4
        /*008c*/ 	.byte	0x03, 0x1b
        /*008e*/ 	.short	0x00ff


	//----- nvinfo : EIATTR_MERCURY_ISA_VERSION
	.align		4
        /*0090*/ 	.byte	0x03, 0x5f
        /*0092*/ 	.short	0x0101


	//----- nvinfo : EIATTR_VRC_CTA_INIT_COUNT
	.align		4
        /*0094*/ 	.byte	0x02, 0x4a
	.zero		1
	.zero		1


	//----- nvinfo : EIATTR_EXIT_INSTR_OFFSETS
	.align		4
        /*0098*/ 	.byte	0x04, 0x1c
        /*009a*/ 	.short	(.L_45 - .L_44)


	//   ....[0]....
.L_44:
        /*009c*/ 	.word	0x00000070


	//   ....[1]....
        /*00a0*/ 	.word	0x00000170


	//----- nvinfo : EIATTR_CBANK_PARAM_SIZE
	.align		4
.L_45:
        /*00a4*/ 	.byte	0x03, 0x19
        /*00a6*/ 	.short	0x002c


	//----- nvinfo : EIATTR_PARAM_CBANK
	.align		4
        /*00a8*/ 	.byte	0x04, 0x0a
        /*00aa*/ 	.short	(.L_47 - .L_46)
	.align		4
.L_46:
        /*00ac*/ 	.word	index@(.nv.constant0._Z9TLMoutputPdS_S_iiiii)
        /*00b0*/ 	.short	0x0380
        /*00b2*/ 	.short	0x002c


	//----- nvinfo : EIATTR_SW_WAR
	.align		4
.L_47:
        /*00b4*/ 	.byte	0x04, 0x36
        /*00b6*/ 	.short	(.L_49 - .L_48)
.L_48:
        /*00b8*/ 	.word	0x00000008
.L_49:


//--------------------- .nv.info._Z10TLMconnectPdS_S_S_iiiiidddd --------------------------
	.section	.nv.info._Z10TLMconnectPdS_S_S_iiiiidddd,"",@"SHT_CUDA_INFO"
	.sectionflags	@""
	.align	4


	//----- nvinfo : EIATTR_CUDA_API_VERSION
	.align		4
        /*0000*/ 	.byte	0x04, 0x37
        /*0002*/ 	.short	(.L_51 - .L_50)
.L_50:
        /*0004*/ 	.word	0x00000082


	//----- nvinfo : EIATTR_KPARAM_INFO
	.align		4
.L_51:
        /*0008*/ 	.byte	0x04, 0x17
        /*000a*/ 	.short	(.L_53 - .L_52)
.L_52:
        /*000c*/ 	.word	0x00000000
        /*0010*/ 	.short	0x000c
        /*0012*/ 	.short	0x0050
        /*0014*/ 	.byte	0x00, 0xf0, 0x21, 0x00


	//----- nvinfo : EIATTR_KPARAM_INFO
	.align		4
.L_53:
        /*0018*/ 	.byte	0x04, 0x17
        /*001a*/ 	.short	(.L_55 - .L_54)
.L_54:
        /*001c*/ 	.word	0x00000000
        /*0020*/ 	.short	0x000b
        /*0022*/ 	.short	0x0048
        /*0024*/ 	.byte	0x00, 0xf0, 0x21, 0x00


	//----- nvinfo : EIATTR_KPARAM_INFO
	.align		4
.L_55:
        /*0028*/ 	.byte	0x04, 0x17
        /*002a*/ 	.short	(.L_57 - .L_56)
.L_56:
        /*002c*/ 	.word	0x00000000
        /*0030*/ 	.short	0x000a
        /*0032*/ 	.short	0x0040
        /*0034*/ 	.byte	0x00, 0xf0, 0x21, 0x00


	//----- nvinfo : EIATTR_KPARAM_INFO
	.align		4
.L_57:
        /*0038*/ 	.byte	0x04, 0x17
        /*003a*/ 	.short	(.L_59 - .L_58)
.L_58:
        /*003c*/ 	.word	0x00000000
        /*0040*/ 	.short	0x0009
        /*0042*/ 	.short	0x0038
        /*0044*/ 	.byte	0x00, 0xf0, 0x21, 0x00


	//----- nvinfo : EIATTR_KPARAM_INFO
	.align		4
.L_59:
        /*0048*/ 	.byte	0x04, 0x17
        /*004a*/ 	.short	(.L_61 - .L_60)
.L_60:
        /*004c*/ 	.word	0x00000000
        /*0050*/ 	.short	0x0008
        /*0052*/ 	.short	0x0030
        /*0054*/ 	.byte	0x00, 0xf0, 0x11, 0x00


	//----- nvinfo : EIATTR_KPARAM_INFO
	.align		4
.L_61:
        /*0058*/ 	.byte	0x04, 0x17
        /*005a*/ 	.short	(.L_63 - .L_62)
.L_62:
        /*005c*/ 	.word	0x00000000
        /*0060*/ 	.short	0x0007
        /*0062*/ 	.short	0x002c
        /*0064*/ 	.byte	0x00, 0xf0, 0x11, 0x00


	//----- nvinfo : EIATTR_KPARAM_INFO
	.align		4
.L_63:
        /*0068*/ 	.byte	0x04, 0x17
        /*006a*/ 	.short	(.L_65 - .L_64)
.L_64:
        /*006c*/ 	.word	0x00000000
        /*0070*/ 	.short	0x0006
        /*0072*/ 	.short	0x0028
        /*0074*/ 	.byte	0x00, 0xf0, 0x11, 0x00


	//----- nvinfo : EIATTR_KPARAM_INFO
	.align		4
.L_65:
        /*0078*/ 	.byte	0x04, 0x17
        /*007a*/ 	.short	(.L_67 - .L_66)
.L_66:
        /*007c*/ 	.word	0x00000000
        /*0080*/ 	.short	0x0005
        /*0082*/ 	.short	0x0024
        /*0084*/ 	.byte	0x00, 0xf0, 0x11, 0x00


	//----- nvinfo : EIATTR_KPARAM_INFO
	.align		4
.L_67:
        /*0088*/ 	.byte	0x04, 0x17
        /*008a*/ 	.short	(.L_69 - .L_68)
.L_68:
        /*008c*/ 	.word	0x00000000
        /*0090*/ 	.short	0x0004
        /*0092*/ 	.short	0x0020
        /*0094*/ 	.byte	0x00, 0xf0, 0x11, 0x00


	//----- nvinfo : EIATTR_KPARAM_INFO
	.align		4
.L_69:
        /*0098*/ 	.byte	0x04, 0x17
        /*009a*/ 	.short	(.L_71 - .L_70)
.L_70:
        /*009c*/ 	.word	0x00000000
        /*00a0*/ 	.short	0x0003
        /*00a2*/ 	.short	0x0018
        /*00a4*/ 	.byte	0x00, 0xf5, 0x21, 0x00


	//----- nvinfo : EIATTR_KPARAM_INFO
	.align		4
.L_71:
        /*00a8*/ 	.byte	0x04, 0x17
        /*00aa*/ 	.short	(.L_73 - .L_72)
.L_72:
        /*00ac*/ 	.word	0x00000000
        /*00b0*/ 	.short	0x0002
        /*00b2*/ 	.short	0x0010
        /*00b4*/ 	.byte	0x00, 0xf5, 0x21, 0x00


	//----- nvinfo : EIATTR_KPARAM_INFO
	.align		4
.L_73:
        /*00b8*/ 	.byte	0x04, 0x17
        /*00ba*/ 	.short	(.L_75 - .L_74)
.L_74:
        /*00bc*/ 	.word	0x00000000
        /*00c0*/ 	.short	0x0001
        /*00c2*/ 	.short	0x0008
        /*00c4*/ 	.byte	0x00, 0xf5, 0x21, 0x00


	//----- nvinfo : EIATTR_KPARAM_INFO
	.align		4
.L_75:
        /*00c8*/ 	.byte	0x04, 0x17
        /*00ca*/ 	.short	(.L_77 - .L_76)
.L_76:
        /*00cc*/ 	.word	0x00000000
        /*00d0*/ 	.short	0x0000
        /*00d2*/ 	.short	0x0000
        /*00d4*/ 	.byte	0x00, 0xf5, 0x21, 0x00


	//----- nvinfo : EIATTR_SPARSE_MMA_MASK
	.align		4
.L_77:
        /*00d8*/ 	.byte	0x03, 0x50
        /*00da*/ 	.short	0x0000


	//----- nvinfo : EIATTR_MAXREG_COUNT
	.align		4
        /*00dc*/ 	.byte	0x03, 0x1b
        /*00de*/ 	.short	0x00ff


	//----- nvinfo : EIATTR_NUM_BARRIERS
	.align		4
        /*00e0*/ 	.byte	0x02, 0x4c
        /*00e2*/ 	.byte	0x01
	.zero		1


	//----- nvinfo : EIATTR_MERCURY_ISA_VERSION
	.align		4
        /*00e4*/ 	.byte	0x03, 0x5f
        /*00e6*/ 	.short	0x0101


	//----- nvinfo : EIATTR_VRC_CTA_INIT_COUNT
	.align		4
        /*00e8*/ 	.byte	0x02, 0x4a
	.zero		1
	.zero		1


	//----- nvinfo : EIATTR_EXIT_INSTR_OFFSETS
	.align		4
        /*00ec*/ 	.byte	0x04, 0x1c
        /*00ee*/ 	.short	(.L_79 - .L_78)


	//   ....[0]....
.L_78:
        /*00f0*/ 	.word	0x00000880


	//   ....[1]....
        /*00f4*/ 	.word	0x000009f0


	//----- nvinfo : EIATTR_CRS_STACK_SIZE
	.align		4
.L_79:
        /*00f8*/ 	.byte	0x04, 0x1e
        /*00fa*/ 	.short	(.L_81 - .L_80)
.L_80:
        /*00fc*/ 	.word	0x00000000


	//----- nvinfo : EIATTR_CBANK_PARAM_SIZE
	.align		4
.L_81:
        /*0100*/ 	.byte	0x03, 0x19
        /*0102*/ 	.short	0x0058


	//----- nvinfo : EIATTR_PARAM_CBANK
	.align		4
        /*0104*/ 	.byte	0x04, 0x0a
        /*0106*/ 	.short	(.L_83 - .L_82)
	.align		4
.L_82:
        /*0108*/ 	.word	index@(.nv.constant0._Z10TLMconnectPdS_S_S_iiiiidddd)
        /*010c*/ 	.short	0x0380
        /*010e*/ 	.short	0x0058


	//----- nvinfo : EIATTR_SW_WAR
	.align		4
.L_83:
        /*0110*/ 	.byte	0x04, 0x36
        /*0112*/ 	.short	(.L_85 - .L_84)
.L_84:
        /*0114*/ 	.word	0x00000008
.L_85:


//--------------------- .nv.info._Z10TLMscatterPdS_S_S_iid --------------------------
	.section	.nv.info._Z10TLMscatterPdS_S_S_iid,"",@"SHT_CUDA_INFO"
	.sectionflags	@""
	.align	4


	//----- nvinfo : EIATTR_CUDA_API_VERSION
	.align		4
        /*0000*/ 	.byte	0x04, 0x37
        /*0002*/ 	.short	(.L_87 - .L_86)
.L_86:
        /*0004*/ 	.word	0x00000082


	//----- nvinfo : EIATTR_KPARAM_INFO
	.align		4
.L_87:
        /*0008*/ 	.byte	0x04, 0x17
        /*000a*/ 	.short	(.L_89 - .L_88)
.L_88:
        /*000c*/ 	.word	0x00000000
        /*0010*/ 	.short	0x0006
        /*0012*/ 	.short	0x0028
        /*0014*/ 	.byte	0x00, 0xf0, 0x21, 0x00


	//----- nvinfo : EIATTR_KPARAM_INFO
	.align		4
.L_89:
        /*0018*/ 	.byte	0x04, 0x17
        /*001a*/ 	.short	(.L_91 - .L_90)
.L_90:
        /*001c*/ 	.word	0x00000000
        /*0020*/ 	.short	0x0005
        /*0022*/ 	.short	0x0024
        /*0024*/ 	.byte	0x00, 0xf0, 0x11, 0x00


	//----- nvinfo : EIATTR_KPARAM_INFO
	.align		4
.L_91:
        /*0028*/ 	.byte	0x04, 0x17
        /*002a*/ 	.short	(.L_93 - .L_92)
.L_92:
        /*002c*/ 	.word	0x00000000
        /*0030*/ 	.short	0x0004
        /*0032*/ 	.short	0x0020
        /*0034*/ 	.byte	0x00, 0xf0, 0x11, 0x00


	//----- nvinfo : EIATTR_KPARAM_INFO
	.align		4
.L_93:
        /*0038*/ 	.byte	0x04, 0x17
        /*003a*/ 	.short	(.L_95 - .L_94)
.L_94:
        /*003c*/ 	.word	0x00000000
        /*0040*/ 	.short	0x0003
        /*0042*/ 	.short	0x0018
        /*0044*/ 	.byte	0x00, 0xf5, 0x21, 0x00


	//----- nvinfo : EIATTR_KPARAM_INFO
	.align		4
.L_95:
        /*0048*/ 	.byte	0x04, 0x17
        /*004a*/ 	.short	(.L_97 - .L_96)
.L_96:
        /*004c*/ 	.word	0x00000000
        /*0050*/ 	.short	0x0002
        /*0052*/ 	.short	0x0010
        /*0054*/ 	.byte	0x00, 0xf5, 0x21, 0x00


	//----- nvinfo : EIATTR_KPARAM_INFO
	.align		4
.L_97:
        /*0058*/ 	.byte	0x04, 0x17
        /*005a*/ 	.short	(.L_99 - .L_98)
.L_98:
        /*005c*/ 	.word	0x00000000
        /*0060*/ 	.short	0x0001
        /*0062*/ 	.short	0x0008
        /*0064*/ 	.byte	0x00, 0xf5, 0x21, 0x00


	//----- nvinfo : EIATTR_KPARAM_INFO
	.align		4
.L_99:
        /*0068*/ 	.byte	0x04, 0x17
        /*006a*/ 	.short	(.L_101 - .L_100)
.L_100:
        /*006c*/ 	.word	0x00000000
        /*0070*/ 	.short	0x0000
        /*0072*/ 	.short	0x0000
        /*0074*/ 	.byte	0x00, 0xf5, 0x21, 0x00


	//----- nvinfo : EIATTR_SPARSE_MMA_MASK
	.align		4
.L_101:
        /*0078*/ 	.byte	0x03, 0x50
        /*007a*/ 	.short	0x0000


	//----- nvinfo : EIATTR_MAXREG_COUNT
	.align		4
        /*007c*/ 	.byte	0x03, 0x1b
        /*007e*/ 	.short	0x00ff


	//----- nvinfo : EIATTR_MERCURY_ISA_VERSION
	.align		4
        /*0080*/ 	.byte	0x03, 0x5f
        /*0082*/ 	.short	0x0101


	//----- nvinfo : EIATTR_VRC_CTA_INIT_COUNT
	.align		4
        /*0084*/ 	.byte	0x02, 0x4a
	.zero		1
	.zero		1


	//----- nvinfo : EIATTR_EXIT_INSTR_OFFSETS
	.align		4
        /*0088*/ 	.byte	0x04, 0x1c
        /*008a*/ 	.short	(.L_103 - .L_102)


	//   ....[0]....
.L_102:
        /*008c*/ 	.word	0x000000a0


	//   ....[1]....
        /*0090*/ 	.word	0x000003b0


	//----- nvinfo : EIATTR_CRS_STACK_SIZE
	.align		4
.L_103:
        /*0094*/ 	.byte	0x04, 0x1e
        /*0096*/ 	.short	(.L_105 - .L_104)
.L_104:
        /*0098*/ 	.word	0x00000000


	//----- nvinfo : EIATTR_CBANK_PARAM_SIZE
	.align		4
.L_105:
        /*009c*/ 	.byte	0x03, 0x19
        /*009e*/ 	.short	0x0030


	//----- nvinfo : EIATTR_PARAM_CBANK
	.align		4
        /*00a0*/ 	.byte	0x04, 0x0a
        /*00a2*/ 	.short	(.L_107 - .L_106)
	.align		4
.L_106:
        /*00a4*/ 	.word	index@(.nv.constant0._Z10TLMscatterPdS_S_S_iid)
        /*00a8*/ 	.short	0x0380
        /*00aa*/ 	.short	0x0030


	//----- nvinfo : EIATTR_SW_WAR
	.align		4
.L_107:
        /*00ac*/ 	.byte	0x04, 0x36
        /*00ae*/ 	.short	(.L_109 - .L_108)
.L_108:
        /*00b0*/ 	.word	0x00000008
.L_109:


//--------------------- .nv.info._Z9TLMsourcePdS_S_S_iiiid --------------------------
	.section	.nv.info._Z9TLMsourcePdS_S_S_iiiid,"",@"SHT_CUDA_INFO"
	.sectionflags	@""
	.align	4


	//----- nvinfo : EIATTR_CUDA_API_VERSION
	.align		4
        /*0000*/ 	.byte	0x04, 0x37
        /*0002*/ 	.short	(.L_111 - .L_110)
.L_110:
        /*0004*/ 	.word	0x00000082


	//----- nvinfo : EIATTR_KPARAM_INFO
	.align		4
.L_111:
        /*0008*/ 	.byte	0x04, 0x17
        /*000a*/ 	.short	(.L_113 - .L_112)
.L_112:
        /*000c*/ 	.word	0x00000000
        /*0010*/ 	.short	0x0008
        /*0012*/ 	.short	0x0030
        /*0014*/ 	.byte	0x00, 0xf0, 0x21, 0x00


	//----- nvinfo : EIATTR_KPARAM_INFO
	.align		4
.L_113:
        /*0018*/ 	.byte	0x04, 0x17
        /*001a*/ 	.short	(.L_115 - .L_114)
.L_114:
        /*001c*/ 	.word	0x00000000
        /*0020*/ 	.short	0x0007
        /*0022*/ 	.short	0x002c
        /*0024*/ 	.byte	0x00, 0xf0, 0x11, 0x00


	//----- nvinfo : EIATTR_KPARAM_INFO
	.align		4
.L_115:
        /*0028*/ 	.byte	0x04, 0x17
        /*002a*/ 	.short	(.L_117 - .L_116)
.L_116:
        /*002c*/ 	.word	0x00000000
        /*0030*/ 	.short	0x0006
        /*0032*/ 	.short	0x0028
        /*0034*/ 	.byte	0x00, 0xf0, 0x11, 0x00


	//----- nvinfo : EIATTR_KPARAM_INFO
	.align		4
.L_117:
        /*0038*/ 	.byte	0x04, 0x17
        /*003a*/ 	.short	(.L_119 - .L_118)
.L_118:
        /*003c*/ 	.word	0x00000000
        /*0040*/ 	.short	0x0005
        /*0042*/ 	.short	0x0024
        /*0044*/ 	.byte	0x00, 0xf0, 0x11, 0x00


	//----- nvinfo : EIATTR_KPARAM_INFO
	.align		4
.L_119:
        /*0048*/ 	.byte	0x04, 0x17
        /*004a*/ 	.short	(.L_121 - .L_120)
.L_120:
        /*004c*/ 	.word	0x00000000
        /*0050*/ 	.short	0x0004
        /*0052*/ 	.short	0x0020
        /*0054*/ 	.byte	0x00, 0xf0, 0x11, 0x00


	//----- nvinfo : EIATTR_KPARAM_INFO
	.align		4
.L_121:
        /*0058*/ 	.byte	0x04, 0x17
        /*005a*/ 	.short	(.L_123 - .L_122)
.L_122:
        /*005c*/ 	.word	0x00000000
        /*0060*/ 	.short	0x0003
        /*0062*/ 	.short	0x0018
        /*0064*/ 	.byte	0x00, 0xf5, 0x21, 0x00


	//----- nvinfo : EIATTR_KPARAM_INFO
	.align		4
.L_123:
        /*0068*/ 	.byte	0x04, 0x17
        /*006a*/ 	.short	(.L_125 - .L_124)
.L_124:
        /*006c*/ 	.word	0x00000000
        /*0070*/ 	.short	0x0002
        /*0072*/ 	.short	0x0010
        /*0074*/ 	.byte	0x00, 0xf5, 0x21, 0x00


	//----- nvinfo : EIATTR_KPARAM_INFO
	.align		4
.L_125:
        /*0078*/ 	.byte	0x04, 0x17
        /*007a*/ 	.short	(.L_127 - .L_126)
.L_126:
        /*007c*/ 	.word	0x00000000
        /*0080*/ 	.short	0x0001
        /*0082*/ 	.short	0x0008
        /*0084*/ 	.byte	0x00, 0xf5, 0x21, 0x00


	//----- nvinfo : EIATTR_KPARAM_INFO
	.align		4
.L_127:
        /*0088*/ 	.byte	0x04, 0x17
        /*008a*/ 	.short	(.L_129 - .L_128)
.L_128:
        /*008c*/ 	.word	0x00000000
        /*0090*/ 	.short	0x0000
        /*0092*/ 	.short	0x0000
        /*0094*/ 	.byte	0x00, 0xf5, 0x21, 0x00


	//----- nvinfo : EIATTR_SPARSE_MMA_MASK
	.align		4
.L_129:
        /*0098*/ 	.byte	0x03, 0x50
        /*009a*/ 	.short	0x0000


	//----- nvinfo : EIATTR_MAXREG_COUNT
	.align		4
        /*009c*/ 	.byte	0x03, 0x1b
        /*009e*/ 	.short	0x00ff


	//----- nvinfo : EIATTR_MERCURY_ISA_VERSION
	.align		4
        /*00a0*/ 	.byte	0x03, 0x5f
        /*00a2*/ 	.short	0x0101


	//----- nvinfo : EIATTR_VRC_CTA_INIT_COUNT
	.align		4
        /*00a4*/ 	.byte	0x02, 0x4a
	.zero		1
	.zero		1


	//----- nvinfo : EIATTR_EXIT_INSTR_OFFSETS
	.align		4
        /*00a8*/ 	.byte	0x04, 0x1c
        /*00aa*/ 	.short	(.L_131 - .L_130)


	//   ....[0]....
.L_130:
        /*00ac*/ 	.word	0x00000170


	//   ....[1]....
        /*00b0*/ 	.word	0x00000210


	//   ....[2]....
        /*00b4*/ 	.word	0x00000310


	//   ....[3]....
        /*00b8*/ 	.word	0x000003c0


	//----- nvinfo : EIATTR_INDIRECT_BRANCH_TARGETS
	.align		4
.L_131:
        /*00bc*/ 	.byte	0x04, 0x34
        /*00be*/ 	.short	(.L_133 - .L_132)


	//   ....[0]....
.L_132:
        /*00c0*/ 	.word	.L_x_21@srel
        /*00c4*/ 	.short	0x0
        /*00c6*/ 	.short	0x0
        /*00c8*/ 	.word	0x3
        /*00cc*/ 	.word	.L_x_22@srel
        /*00d0*/ 	.word	.L_x_23@srel
        /*00d4*/ 	.word	.L_x_24@srel


	//   ....[1]....
        /*00d8*/ 	.word	.L_x_25@srel
        /*00dc*/ 	.short	0x0
        /*00de*/ 	.short	0x0
        /*00e0*/ 	.word	0x3
        /*00e4*/ 	.word	.L_x_26@srel
        /*00e8*/ 	.word	.L_x_27@srel
        /*00ec*/ 	.word	.L_x_24@srel


	//----- nvinfo : EIATTR_CRS_STACK_SIZE
	.align		4
.L_133:
        /*00f0*/ 	.byte	0x04, 0x1e
        /*00f2*/ 	.short	(.L_135 - .L_134)
.L_134:
        /*00f4*/ 	.word	0x00000000


	//----- nvinfo : EIATTR_CBANK_PARAM_SIZE
	.align		4
.L_135:
        /*00f8*/ 	.byte	0x03, 0x19
        /*00fa*/ 	.short	0x0038


	//----- nvinfo : EIATTR_PARAM_CBANK
	.align		4
        /*00fc*/ 	.byte	0x04, 0x0a
        /*00fe*/ 	.short	(.L_137 - .L_136)
	.align		4
.L_136:
        /*0100*/ 	.word	index@(.nv.constant0._Z9TLMsourcePdS_S_S_iiiid)
        /*0104*/ 	.short	0x0380
        /*0106*/ 	.short	0x0038


	//----- nvinfo : EIATTR_SW_WAR
	.align		4
.L_137:
        /*0108*/ 	.byte	0x04, 0x36
        /*010a*/ 	.short	(.L_139 - .L_138)
.L_138:
        /*010c*/ 	.word	0x00000008
.L_139:


//--------------------- .nv.callgraph             --------------------------
	.section	.nv.callgraph,"",@"SHT_CUDA_CALLGRAPH"
	.align	4
	.sectionentsize	8
	.align		4
        /*0000*/ 	.word	0x00000000
	.align		4
        /*0004*/ 	.word	0xffffffff
	.align		4
        /*0008*/ 	.word	0x00000000
	.align		4
        /*000c*/ 	.word	0xfffffffe
	.align		4
        /*0010*/ 	.word	0x00000000
	.align		4
        /*0014*/ 	.word	0xfffffffd
	.align		4
        /*0018*/ 	.word	0x00000000
	.align		4
        /*001c*/ 	.word	0xfffffffc


//--------------------- .nv.constant2._Z9TLMsourcePdS_S_S_iiiid --------------------------
	.section	.nv.constant2._Z9TLMsourcePdS_S_S_iiiid,"a",@progbits
	.sectionflags	@""
	.align	4
.nv.constant2._Z9TLMsourcePdS_S_S_iiiid:
        /*0000*/ 	.byte	0x80, 0x01, 0x00, 0x00, 0xe0, 0x00, 0x00, 0x00, 0xb0, 0x03, 0x00, 0x00, 0x20, 0x03, 0x00, 0x00
        /*0010*/ 	.byte	0x80, 0x02, 0x00, 0x00, 0xb0, 0x03, 0x00, 0x00


//--------------------- .text._Z9TLMoutputPdS_S_iiiii --------------------------
	.section	.text._Z9TLMoutputPdS_S_iiiii,"ax",@progbits
	.align	128
        .global         _Z9TLMoutputPdS_S_iiiii
        .type           _Z9TLMoutputPdS_S_iiiii,@function
        .size           _Z9TLMoutputPdS_S_iiiii,(.L_x_30 - _Z9TLMoutputPdS_S_iiiii)
        .other          _Z9TLMoutputPdS_S_iiiii,@"STO_CUDA_ENTRY STV_DEFAULT"
_Z9TLMoutputPdS_S_iiiii:
.text._Z9TLMoutputPdS_S_iiiii:
[----:B------:R-:W-:Y:S08]  /*0000*/  LDC R1, c[0x0][0x37c] ;  /* 0x0000df00ff017b82 */ /* 0x000ff00000000800 */
[----:B------:R-:W0:Y:S01]  /*0010*/  S2UR UR4, SR_CTAID.X ;  /* 0x00000000000479c3 */ /* 0x000e220000002500 */
[----:B------:R-:W1:Y:S01]  /*0020*/  S2R R0, SR_TID.X ;  /* 0x0000000000007919 */ /* 0x000e620000002100 */
[----:B------:R-:W2:Y:S01]  /*0030*/  LDCU UR5, c[0x0][0x360] ;  /* 0x00006c00ff0577ac */ /* 0x000ea20008000800 */
[----:B0-----:R-:W-:-:S04]  /*0040*/  UIADD3 UR4, UPT, UPT, URZ, -UR4, URZ ;  /* 0x80000004ff047290 */ /* 0x001fc8000fffe0ff */
[----:B--2---:R-:W-:-:S06]  /*0050*/  UIMAD UR5, UR4, UR5, URZ ;  /* 0x00000005040572a4 */ /* 0x004fcc000f8e02ff */
[----:B-1----:R-:W-:-:S13]  /*0060*/  ISETP.NE.AND P0, PT, R0, UR5, PT ;  /* 0x0000000500007c0c */ /* 0x002fda000bf05270 */
[----:B------:R-:W-:Y:S05]  /*0070*/  @P0 EXIT ;  /* 0x000000000000094d */ /* 0x000fea0003800000 */
[----:B------:R-:W0:Y:S01]  /*0080*/  LDC R0, c[0x0][0x3a8] ;  /* 0x0000ea00ff007b82 */ /* 0x000e220000000800 */
[----:B------:R-:W0:Y:S01]  /*0090*/  LDCU UR6, c[0x0][0x39c] ;  /* 0x00007380ff0677ac */ /* 0x000e220008000800 */
[----:B------:R-:W1:Y:S06]  /*00a0*/  LDCU.64 UR4, c[0x0][0x358] ;  /* 0x00006b00ff0477ac */ /* 0x000e6c0008000a00 */
[----:B------:R-:W0:Y:S08]  /*00b0*/  LDC.64 R10, c[0x0][0x3a0] ;  /* 0x0000e800ff0a7b82 */ /* 0x000e300000000a00 */
[----:B------:R-:W2:Y:S08]  /*00c0*/  LDC.64 R2, c[0x0][0x380] ;  /* 0x0000e000ff027b82 */ /* 0x000eb00000000a00 */
[----:B------:R-:W3:Y:S01]  /*00d0*/  LDC.64 R4, c[0x0][0x388] ;  /* 0x0000e200ff047b82 */ /* 0x000ee20000000a00 */
[----:B0-----:R-:W-:-:S07]  /*00e0*/  IMAD R7, R11, UR6, R0 ;  /* 0x000000060b077c24 */ /* 0x001fce000f8e0200 */
[----:B------:R-:W0:Y:S01]  /*00f0*/  LDC.64 R8, c[0x0][0x390] ;  /* 0x0000e400ff087b82 */ /* 0x000e220000000a00 */
[----:B--2---:R-:W-:-:S06]  /*0100*/  IMAD.WIDE R2, R7, 0x8, R2 ;  /* 0x0000000807027825 */ /* 0x004fcc00078e0202 */
[----:B-1----:R-:W2:Y:S01]  /*0110*/  LDG.E.64 R2, desc[UR4][R2.64] ;  /* 0x0000000402027981 */ /* 0x002ea2000c1e1b00 */
[----:B---3--:R-:W-:-:S06]  /*0120*/  IMAD.WIDE R4, R7, 0x8, R4 ;  /* 0x0000000807047825 */ /* 0x008fcc00078e0204 */
[----:B------:R-:W2:Y:S01]  /*0130*/  LDG.E.64 R4, desc[UR4][R4.64] ;  /* 0x0000000404047981 */ /* 0x000ea2000c1e1b00 */
[----:B0-----:R-:W-:Y:S01]  /*0140*/  IMAD.WIDE R8, R10, 0x8, R8 ;  /* 0x000000080a087825 */ /* 0x001fe200078e0208 */
[----:B--2---:R-:W-:-:S07]  /*0150*/  DADD R6, R2, R4 ;  /* 0x0000000002067229 */ /* 0x004fce0000000004 */
[----:B------:R-:W-:Y:S01]  /*0160*/  STG.E.64 desc[UR4][R8.64], R6 ;  /* 0x0000000608007986 */ /* 0x000fe2000c101b04 */
[----:B------:R-:W-:Y:S05]  /*0170*/  EXIT ;  /* 0x000000000000794d */ /* 0x000fea0003800000 */
.L_x_0:
[----:B------:R-:W-:-:S00]  /*0180*/  BRA `(.L_x_0) ;  /* 0xfffffffc00fc7947 */ /* 0x000fc0000383ffff */
[----:B------:R-:W-:-:S00]  /*0190*/  NOP ;  /* 0x0000000000007918 */ /* 0x000fc00000000000 */
        /* <DEDUP_REMOVED lines=14> */
.L_x_30:


//--------------------- .text._Z10TLMconnectPdS_S_S_iiiiidddd --------------------------
	.section	.text._Z10TLMconnectPdS_S_S_iiiiidddd,"ax",@progbits
	.align	128
        .global         _Z10TLMconnectPdS_S_S_iiiiidddd
        .type           _Z10TLMconnectPdS_S_S_iiiiidddd,@function
        .size           _Z10TLMconnectPdS_S_S_iiiiidddd,(.L_x_29 - _Z10TLMconnectPdS_S_S_iiiiidddd)
        .other          _Z10TLMconnectPdS_S_S_iiiiidddd,@"STO_CUDA_ENTRY STV_DEFAULT"
_Z10TLMconnectPdS_S_S_iiiiidddd:
.text._Z10TLMconnectPdS_S_S_iiiiidddd:
[----:B------:R-:W-:Y:S01]  /*0000*/  LDC R1, c[0x0][0x37c] ;  /* 0x0000df00ff017b82 */ /* 0x000fe20000000800 */
[----:B------:R-:W0:Y:S07]  /*0010*/  S2R R4, SR_TID.X ;  /* 0x0000000000047919 */ /* 0x000e2e0000002100 */
[----:B------:R-:W0:Y:S01]  /*0020*/  S2UR UR6, SR_CTAID.X ;  /* 0x00000000000679c3 */ /* 0x000e220000002500 */
[----:B------:R-:W1:Y:S01]  /*0030*/  LDCU.64 UR4, c[0x0][0x358] ;  /* 0x00006b00ff0477ac */ /* 0x000e620008000a00 */
[----:B------:R-:W-:Y:S01]  /*0040*/  BSSY.RECONVERGENT B0, `(.L_x_1) ;  /* 0x0000024000007945 */ /* 0x000fe20003800200 */
[----:B------:R-:W2:Y:S05]  /*0050*/  LDCU UR7, c[0x0][0x3a4] ;  /* 0x00007480ff0777ac */ /* 0x000eaa0008000800 */
[----:B------:R-:W0:Y:S01]  /*0060*/  LDC R9, c[0x0][0x360] ;  /* 0x0000d800ff097b82 */ /* 0x000e220000000800 */
[----:B------:R-:W3:Y:S01]  /*0070*/  LDCU.64 UR8, c[0x0][0x388] ;  /* 0x00007100ff0877ac */ /* 0x000ee20008000a00 */
[----:B------:R-:W4:Y:S06]  /*0080*/  LDCU.64 UR10, c[0x0][0x398] ;  /* 0x00007300ff0a77ac */ /* 0x000f2c0008000a00 */
[----:B------:R-:W5:Y:S01]  /*0090*/  LDC.64 R6, c[0x0][0x3a0] ;  /* 0x0000e800ff067b82 */ /* 0x000f620000000a00 */
[----:B0-----:R-:W-:Y:S01]  /*00a0*/  IMAD R4, R9, UR6, R4 ;  /* 0x0000000609047c24 */ /* 0x001fe2000f8e0204 */
[----:B------:R-:W0:Y:S03]  /*00b0*/  LDCU UR6, c[0x0][0x370] ;  /* 0x00006e00ff0677ac */ /* 0x000e260008000800 */
[----:B------:R-:W-:-:S02]  /*00c0*/  VIADD R17, R4, 0x1 ;  /* 0x0000000104117836 */ /* 0x000fc40000000000 */
[----:B-----5:R-:W-:Y:S02]  /*00d0*/  IMAD R0, R7, R6, RZ ;  /* 0x0000000607007224 */ /* 0x020fe400078e02ff */
[----:B------:R-:W-:-:S03]  /*00e0*/  IMAD.IADD R5, R4, 0x1, R7 ;  /* 0x0000000104057824 */ /* 0x000fc600078e0207 */
[----:B------:R-:W-:Y:S02]  /*00f0*/  SHF.R.S32.HI R3, RZ, 0x1f, R0 ;  /* 0x0000001fff037819 */ /* 0x000fe40000011400 */
[-C--:B------:R-:W-:Y:S02]  /*0100*/  ISETP.GE.U32.AND P1, PT, R5, R0.reuse, PT ;  /* 0x000000000500720c */ /* 0x080fe40003f26070 */
[----:B------:R-:W-:Y:S02]  /*0110*/  ISETP.GE.U32.AND P0, PT, R17, R0, PT ;  /* 0x000000001100720c */ /* 0x000fe40003f06070 */
[-C--:B------:R-:W-:Y:S01]  /*0120*/  ISETP.GE.U32.AND.EX P1, PT, RZ, R3.reuse, PT, P1 ;  /* 0x00000003ff00720c */ /* 0x080fe20003f26110 */
[----:B0-----:R-:W-:Y:S01]  /*0130*/  IMAD R2, R9, UR6, RZ ;  /* 0x0000000609027c24 */ /* 0x001fe2000f8e02ff */
[----:B------:R-:W-:-:S11]  /*0140*/  ISETP.GE.U32.AND.EX P0, PT, RZ, R3, PT, P0 ;  /* 0x00000003ff00720c */ /* 0x000fd60003f06100 */
[----:B-1234-:R-:W-:Y:S05]  /*0150*/  @P1 BRA `(.L_x_2) ;  /* 0x0000000000481947 */ /* 0x01efea0003800000 */
[----:B------:R-:W-:Y:S01]  /*0160*/  IMAD.MOV.U32 R19, RZ, RZ, R5 ;  /* 0x000000ffff137224 */ /* 0x000fe200078e0005 */
[----:B------:R-:W-:Y:S01]  /*0170*/  SHF.R.S32.HI R5, RZ, 0x1f, R7 ;  /* 0x0000001fff057819 */ /* 0x000fe20000011407 */
[----:B------:R-:W-:-:S07]  /*0180*/  IMAD.MOV.U32 R16, RZ, RZ, RZ ;  /* 0x000000ffff107224 */ /* 0x000fce00078e00ff */
.L_x_3:
[C---:B------:R-:W-:Y:S02]  /*0190*/  IADD3 R6, P2, PT, R19.reuse, -R7, RZ ;  /* 0x8000000713067210 */ /* 0x040fe40007f5e0ff */
[----:B0-----:R-:W-:-:S03]  /*01a0*/  LEA R8, P1, R19, UR8, 0x3 ;  /* 0x0000000813087c11 */ /* 0x001fc6000f8218ff */
[----:B------:R-:W-:Y:S01]  /*01b0*/  IMAD.X R11, R16, 0x1, ~R5, P2 ;  /* 0x00000001100b7824 */ /* 0x000fe200010e0e05 */
[C---:B------:R-:W-:Y:S02]  /*01c0*/  LEA R10, P2, R6.reuse, UR10, 0x3 ;  /* 0x0000000a060a7c11 */ /* 0x040fe4000f8418ff */
[----:B------:R-:W-:Y:S02]  /*01d0*/  LEA.HI.X R9, R19, UR9, R16, 0x3, P1 ;  /* 0x0000000913097c11 */ /* 0x000fe400088f1c10 */
[----:B------:R-:W-:-:S03]  /*01e0*/  LEA.HI.X R11, R6, UR11, R11, 0x3, P2 ;  /* 0x0000000b060b7c11 */ /* 0x000fc600090f1c0b */
[----:B------:R-:W2:Y:S04]  /*01f0*/  LDG.E.64 R12, desc[UR4][R8.64] ;  /* 0x00000004080c7981 */ /* 0x000ea8000c1e1b00 */
[----:B------:R-:W3:Y:S01]  /*0200*/  LDG.E.64 R14, desc[UR4][R10.64] ;  /* 0x000000040a0e7981 */ /* 0x000ee2000c1e1b00 */
[----:B------:R-:W-:-:S05]  /*0210*/  IADD3 R19, P1, PT, R2, R19, RZ ;  /* 0x0000001302137210 */ /* 0x000fca0007f3e0ff */
[----:B------:R-:W-:Y:S01]  /*0220*/  IMAD.X R16, RZ, RZ, R16, P1 ;  /* 0x000000ffff107224 */ /* 0x000fe200008e0610 */
[----:B------:R-:W-:-:S04]  /*0230*/  ISETP.GE.U32.AND P1, PT, R19, R0, PT ;  /* 0x000000001300720c */ /* 0x000fc80003f26070 */
[----:B------:R-:W-:Y:S01]  /*0240*/  ISETP.GE.U32.AND.EX P1, PT, R16, R3, PT, P1 ;  /* 0x000000031000720c */ /* 0x000fe20003f26110 */
[----:B---3--:R0:W-:Y:S04]  /*0250*/  STG.E.64 desc[UR4][R8.64], R14 ;  /* 0x0000000e08007986 */ /* 0x0081e8000c101b04 */
[----:B--2---:R0:W-:Y:S08]  /*0260*/  STG.E.64 desc[UR4][R10.64], R12 ;  /* 0x0000000c0a007986 */ /* 0x0041f0000c101b04 */
[----:B------:R-:W-:Y:S05]  /*0270*/  @!P1 BRA `(.L_x_3) ;  /* 0xfffffffc00c49947 */ /* 0x000fea000383ffff */
.L_x_2:
[----:B------:R-:W-:Y:S05]  /*0280*/  BSYNC.RECONVERGENT B0 ;  /* 0x0000000000007941 */ /* 0x000fea0003800200 */
.L_x_1:
[----:B------:R-:W-:Y:S04]  /*0290*/  BSSY.RECONVERGENT B0, `(.L_x_4) ;  /* 0x0000034000007945 */ /* 0x000fe80003800200 */
[----:B------:R-:W-:Y:S05]  /*02a0*/  @P0 BRA `(.L_x_5) ;  /* 0x0000000000c80947 */ /* 0x000fea0003800000 */
[----:B------:R-:W-:Y:S01]  /*02b0*/  SHF.R.S32.HI R5, RZ, 0x1f, R7 ;  /* 0x0000001fff057819 */ /* 0x000fe20000011407 */
[----:B------:R-:W-:Y:S02]  /*02c0*/  IMAD.MOV.U32 R7, RZ, RZ, R17 ;  /* 0x000000ffff077224 */ /* 0x000fe400078e0011 */
[----:B------:R-:W-:-:S07]  /*02d0*/  IMAD.MOV.U32 R6, RZ, RZ, RZ ;  /* 0x000000ffff067224 */ /* 0x000fce00078e00ff */
.L_x_9:
[----:B0-----:R-:W-:Y:S01]  /*02e0*/  LOP3.LUT R8, R6, R5, RZ, 0xfc, !PT ;  /* 0x0000000506087212 */ /* 0x001fe200078efcff */
[----:B------:R-:W-:Y:S03]  /*02f0*/  BSSY.RECONVERGENT B1, `(.L_x_6) ;  /* 0x000001b000017945 */ /* 0x000fe60003800200 */
[----:B------:R-:W-:-:S13]  /*0300*/  ISETP.NE.U32.AND P0, PT, R8, RZ, PT ;  /* 0x000000ff0800720c */ /* 0x000fda0003f05070 */
[----:B------:R-:W-:Y:S05]  /*0310*/  @P0 BRA `(.L_x_7) ;  /* 0x0000000000500947 */ /* 0x000fea0003800000 */
[----:B------:R-:W0:Y:S01]  /*0320*/  I2F.U32.RP R10, UR7 ;  /* 0x00000007000a7d06 */ /* 0x000e220008209000 */
[----:B------:R-:W-:-:S07]  /*0330*/  ISETP.NE.U32.AND P1, PT, RZ, UR7, PT ;  /* 0x00000007ff007c0c */ /* 0x000fce000bf25070 */
[----:B0-----:R-:W0:Y:S02]  /*0340*/  MUFU.RCP R10, R10 ;  /* 0x0000000a000a7308 */ /* 0x001e240000001000 */
[----:B0-----:R-:W-:-:S06]  /*0350*/  VIADD R8, R10, 0xffffffe ;  /* 0x0ffffffe0a087836 */ /* 0x001fcc0000000000 */
[----:B------:R0:W1:Y:S02]  /*0360*/  F2I.FTZ.U32.TRUNC.NTZ R9, R8 ;  /* 0x0000000800097305 */ /* 0x000064000021f000 */
[----:B0-----:R-:W-:Y:S02]  /*0370*/  IMAD.MOV.U32 R8, RZ, RZ, RZ ;  /* 0x000000ffff087224 */ /* 0x001fe400078e00ff */
[----:B-1----:R-:W-:-:S04]  /*0380*/  IMAD.MOV R11, RZ, RZ, -R9 ;  /* 0x000000ffff0b7224 */ /* 0x002fc800078e0a09 */
[----:B------:R-:W-:-:S04]  /*0390*/  IMAD R11, R11, UR7, RZ ;  /* 0x000000070b0b7c24 */ /* 0x000fc8000f8e02ff */
[----:B------:R-:W-:-:S06]  /*03a0*/  IMAD.HI.U32 R12, R9, R11, R8 ;  /* 0x0000000b090c7227 */ /* 0x000fcc00078e0008 */
[----:B------:R-:W-:-:S04]  /*03b0*/  IMAD.HI.U32 R12, R12, R7, RZ ;  /* 0x000000070c0c7227 */ /* 0x000fc800078e00ff */
[----:B------:R-:W-:-:S04]  /*03c0*/  IMAD.MOV R12, RZ, RZ, -R12 ;  /* 0x000000ffff0c7224 */ /* 0x000fc800078e0a0c */
[----:B------:R-:W-:-:S05]  /*03d0*/  IMAD R9, R12, UR7, R7 ;  /* 0x000000070c097c24 */ /* 0x000fca000f8e0207 */
[----:B------:R-:W-:-:S13]  /*03e0*/  ISETP.GE.U32.AND P0, PT, R9, UR7, PT ;  /* 0x0000000709007c0c */ /* 0x000fda000bf06070 */
[----:B------:R-:W-:-:S05]  /*03f0*/  @P0 VIADD R9, R9, -UR7 ;  /* 0x8000000709090c36 */ /* 0x000fca0008000000 */
[----:B------:R-:W-:-:S13]  /*0400*/  ISETP.GE.U32.AND P0, PT, R9, UR7, PT ;  /* 0x0000000709007c0c */ /* 0x000fda000bf06070 */
[----:B------:R-:W-:Y:S01]  /*0410*/  @P0 VIADD R9, R9, -UR7 ;  /* 0x8000000709090c36 */ /* 0x000fe20008000000 */
[----:B------:R-:W-:-:S04]  /*0420*/  @!P1 LOP3.LUT R9, RZ, UR7, RZ, 0x33, !PT ;  /* 0x00000007ff099c12 */ /* 0x000fc8000f8e33ff */
[----:B------:R-:W-:-:S04]  /*0430*/  ISETP.NE.U32.AND P0, PT, R9, RZ, PT ;  /* 0x000000ff0900720c */ /* 0x000fc80003f05070 */
[----:B------:R-:W-:Y:S01]  /*0440*/  ISETP.NE.AND.EX P0, PT, RZ, RZ, PT, P0 ;  /* 0x000000ffff00720c */ /* 0x000fe20003f05300 */
[----:B------:R-:W-:-:S12]  /*0450*/  BRA `(.L_x_8) ;  /* 0x0000000000107947 */ /* 0x000fd80003800000 */
.L_x_7:
[----:B------:R-:W-:-:S07]  /*0460*/  MOV R10, 0x480 ;  /* 0x00000480000a7802 */ /* 0x000fce0000000f00 */
[----:B------:R-:W-:Y:S05]  /*0470*/  CALL.REL.NOINC `($__internal_0_$__cuda_sm20_rem_u64) ;  /* 0x0000000400607944 */ /* 0x000fea0003c00000 */
[----:B------:R-:W-:-:S04]  /*0480*/  ISETP.NE.U32.AND P0, PT, R8, RZ, PT ;  /* 0x000000ff0800720c */ /* 0x000fc80003f05070 */
[----:B------:R-:W-:-:S13]  /*0490*/  ISETP.NE.AND.EX P0, PT, R9, RZ, PT, P0 ;  /* 0x000000ff0900720c */ /* 0x000fda0003f05300 */
.L_x_8:
[----:B------:R-:W-:Y:S05]  /*04a0*/  BSYNC.RECONVERGENT B1 ;  /* 0x0000000000017941 */ /* 0x000fea0003800200 */
.L_x_6:
[----:B------:R-:W0:Y:S01]  /*04b0*/  @P0 LDC.64 R10, c[0x0][0x380] ;  /* 0x0000e000ff0a0b82 */ /* 0x000e220000000a00 */
[C---:B------:R-:W-:Y:S01]  /*04c0*/  @P0 IMAD.SHL.U32 R9, R7.reuse, 0x8, RZ ;  /* 0x0000000807090824 */ /* 0x040fe200078e00ff */
[----:B------:R-:W-:-:S06]  /*04d0*/  @P0 SHF.L.U64.HI R8, R7, 0x3, R6 ;  /* 0x0000000307080819 */ /* 0x000fcc0000010206 */
[----:B------:R-:W1:Y:S01]  /*04e0*/  @P0 LDC.64 R12, c[0x0][0x390] ;  /* 0x0000e400ff0c0b82 */ /* 0x000e620000000a00 */
[C---:B0-----:R-:W-:Y:S02]  /*04f0*/  @P0 IADD3 R10, P1, PT, R9.reuse, R10, RZ ;  /* 0x0000000a090a0210 */ /* 0x041fe40007f3e0ff */
[----:B-1----:R-:W-:-:S03]  /*0500*/  @P0 IADD3 R12, P2, PT, R9, R12, RZ ;  /* 0x0000000c090c0210 */ /* 0x002fc60007f5e0ff */
[C---:B------:R-:W-:Y:S02]  /*0510*/  @P0 IMAD.X R9, R8.reuse, 0x1, R11, P1 ;  /* 0x0000000108090824 */ /* 0x040fe400008e060b */
[----:B------:R-:W-:Y:S02]  /*0520*/  @P0 IMAD.X R13, R8, 0x1, R13, P2 ;  /* 0x00000001080d0824 */ /* 0x000fe400010e060d */
[----:B------:R-:W-:-:S03]  /*0530*/  @P0 IMAD.MOV.U32 R8, RZ, RZ, R10 ;  /* 0x000000ffff080224 */ /* 0x000fc600078e000a */
[----:B------:R-:W2:Y:S04]  /*0540*/  @P0 LDG.E.64 R14, desc[UR4][R12.64+-0x8] ;  /* 0xfffff8040c0e0981 */ /* 0x000ea8000c1e1b00 */
[----:B------:R-:W3:Y:S04]  /*0550*/  @P0 LDG.E.64 R10, desc[UR4][R8.64] ;  /* 0x00000004080a0981 */ /* 0x000ee8000c1e1b00 */
[----:B--2---:R1:W-:Y:S04]  /*0560*/  @P0 STG.E.64 desc[UR4][R8.64], R14 ;  /* 0x0000000e08000986 */ /* 0x0043e8000c101b04 */
[----:B---3--:R1:W-:Y:S01]  /*0570*/  @P0 STG.E.64 desc[UR4][R12.64+-0x8], R10 ;  /* 0xfffff80a0c000986 */ /* 0x0083e2000c101b04 */
[----:B------:R-:W-:-:S05]  /*0580*/  IADD3 R7, P0, PT, R2, R7, RZ ;  /* 0x0000000702077210 */ /* 0x000fca0007f1e0ff */
[----:B------:R-:W-:Y:S01]  /*0590*/  IMAD.X R6, RZ, RZ, R6, P0 ;  /* 0x000000ffff067224 */ /* 0x000fe200000e0606 */
[----:B------:R-:W-:-:S04]  /*05a0*/  ISETP.GE.U32.AND P0, PT, R7, R0, PT ;  /* 0x000000000700720c */ /* 0x000fc80003f06070 */
[----:B------:R-:W-:-:S13]  /*05b0*/  ISETP.GE.U32.AND.EX P0, PT, R6, R3, PT, P0 ;  /* 0x000000030600720c */ /* 0x000fda0003f06100 */
[----:B-1----:R-:W-:Y:S05]  /*05c0*/  @!P0 BRA `(.L_x_9) ;  /* 0xfffffffc00448947 */ /* 0x002fea000383ffff */
.L_x_5:
[----:B------:R-:W-:Y:S05]  /*05d0*/  BSYNC.RECONVERGENT B0 ;  /* 0x0000000000007941 */ /* 0x000fea0003800200 */
.L_x_4:
[----:B------:R-:W1:Y:S01]  /*05e0*/  LDCU UR7, c[0x0][0x3a0] ;  /* 0x00007400ff0777ac */ /* 0x000e620008000800 */
[----:B------:R-:W-:Y:S01]  /*05f0*/  IMAD.MOV.U32 R3, RZ, RZ, RZ ;  /* 0x000000ffff037224 */ /* 0x000fe200078e00ff */
[----:B------:R-:W-:Y:S01]  /*0600*/  BSSY.RECONVERGENT B0, `(.L_x_10) ;  /* 0x0000027000007945 */ /* 0x000fe20003800200 */
[----:B------:R-:W2:Y:S01]  /*0610*/  LDCU UR16, c[0x0][0x3a4] ;  /* 0x00007480ff1077ac */ /* 0x000ea20008000800 */
[----:B------:R-:W3:Y:S01]  /*0620*/  LDCU.64 UR8, c[0x0][0x3d0] ;  /* 0x00007a00ff0877ac */ /* 0x000ee20008000a00 */
[----:B------:R-:W4:Y:S01]  /*0630*/  LDCU.64 UR10, c[0x0][0x3c8] ;  /* 0x00007900ff0a77ac */ /* 0x000f220008000a00 */
[----:B------:R-:W0:Y:S01]  /*0640*/  LDCU.64 UR12, c[0x0][0x390] ;  /* 0x00007200ff0c77ac */ /* 0x000e220008000a00 */
[----:B------:R-:W-:Y:S01]  /*0650*/  BAR.SYNC.DEFER_BLOCKING 0x0 ;  /* 0x0000000000007b1d */ /* 0x000fe20000010000 */
[----:B-1----:R-:W-:Y:S01]  /*0660*/  ISETP.GE.U32.AND P1, PT, R4, UR7, PT ;  /* 0x0000000704007c0c */ /* 0x002fe2000bf26070 */
[----:B------:R-:W-:Y:S02]  /*0670*/  USHF.R.S32.HI UR6, URZ, 0x1f, UR7 ;  /* 0x0000001fff067899 */ /* 0x000fe40008011407 */
[----:B--2---:R-:W-:-:S02]  /*0680*/  USHF.R.S32.HI UR17, URZ, 0x1f, UR16 ;  /* 0x0000001fff117899 */ /* 0x004fc40008011410 */
[----:B------:R-:W-:Y:S01]  /*0690*/  ISETP.GE.U32.AND P0, PT, R4, UR16, PT ;  /* 0x0000001004007c0c */ /* 0x000fe2000bf06070 */
[----:B------:R-:W1:Y:S01]  /*06a0*/  LDCU.64 UR14, c[0x0][0x380] ;  /* 0x00007000ff0e77ac */ /* 0x000e620008000a00 */
[----:B------:R-:W-:Y:S02]  /*06b0*/  ISETP.GE.U32.AND.EX P1, PT, RZ, UR6, PT, P1 ;  /* 0x00000006ff007c0c */ /* 0x000fe4000bf26110 */
[----:B------:R-:W-:-:S11]  /*06c0*/  ISETP.GE.U32.AND.EX P0, PT, R3, UR17, PT, P0 ;  /* 0x0000001103007c0c */ /* 0x000fd6000bf06100 */
[----:B0--34-:R-:W-:Y:S05]  /*06d0*/  @P1 BRA `(.L_x_11) ;  /* 0x0000000000641947 */ /* 0x019fea0003800000 */
[----:B------:R-:W0:Y:S01]  /*06e0*/  LDC R17, c[0x0][0x3a4] ;  /* 0x0000e900ff117b82 */ /* 0x000e220000000800 */
[----:B------:R-:W-:Y:S02]  /*06f0*/  IMAD.MOV.U32 R15, RZ, RZ, R4 ;  /* 0x000000ffff0f7224 */ /* 0x000fe400078e0004 */
[----:B------:R-:W-:Y:S01]  /*0700*/  IMAD.MOV.U32 R14, RZ, RZ, R3 ;  /* 0x000000ffff0e7224 */ /* 0x000fe200078e0003 */
[----:B0-----:R-:W-:-:S07]  /*0710*/  SHF.R.S32.HI R16, RZ, 0x1f, R17 ;  /* 0x0000001fff107819 */ /* 0x001fce0000011411 */
.L_x_12:
[-C--:B0-----:R-:W-:Y:S02]  /*0720*/  IMAD R8, R14, R17.reuse, RZ ;  /* 0x000000110e087224 */ /* 0x081fe400078e02ff */
[----:B------:R-:W-:-:S04]  /*0730*/  IMAD.WIDE.U32 R6, R15, R17, RZ ;  /* 0x000000110f067225 */ /* 0x000fc800078e00ff */
[----:B------:R-:W-:Y:S01]  /*0740*/  IMAD R9, R16, R15, R8 ;  /* 0x0000000f10097224 */ /* 0x000fe200078e0208 */
[----:B------:R-:W-:-:S03]  /*0750*/  IADD3 R5, P1, PT, R6, R17, RZ ;  /* 0x0000001106057210 */ /* 0x000fc60007f3e0ff */
[----:B------:R-:W-:Y:S01]  /*0760*/  IMAD.IADD R7, R7, 0x1, R9 ;  /* 0x0000000107077824 */ /* 0x000fe200078e0209 */
[----:B------:R-:W-:-:S03]  /*0770*/  LEA R8, P2, R5, UR12, 0x3 ;  /* 0x0000000c05087c11 */ /* 0x000fc6000f8418ff */
[----:B------:R-:W-:-:S05]  /*0780*/  IMAD.X R10, R16, 0x1, R7, P1 ;  /* 0x00000001100a7824 */ /* 0x000fca00008e0607 */
[----:B------:R-:W-:-:S05]  /*0790*/  LEA.HI.X R9, R5, UR13, R10, 0x3, P2 ;  /* 0x0000000d05097c11 */ /* 0x000fca00090f1c0a */
[----:B------:R-:W2:Y:S01]  /*07a0*/  LDG.E.64 R12, desc[UR4][R8.64+-0x8] ;  /* 0xfffff804080c7981 */ /* 0x000ea2000c1e1b00 */
[----:B-1----:R-:W-:-:S04]  /*07b0*/  LEA R10, P1, R6, UR14, 0x3 ;  /* 0x0000000e060a7c11 */ /* 0x002fc8000f8218ff */
[----:B------:R-:W-:Y:S01]  /*07c0*/  LEA.HI.X R11, R6, UR15, R7, 0x3, P1 ;  /* 0x0000000f060b7c11 */ /* 0x000fe200088f1c07 */
[----:B--2---:R-:W-:-:S07]  /*07d0*/  DMUL R12, R12, UR8 ;  /* 0x000000080c0c7c28 */ /* 0x004fce0008000000 */
[----:B------:R0:W-:Y:S04]  /*07e0*/  STG.E.64 desc[UR4][R8.64+-0x8], R12 ;  /* 0xfffff80c08007986 */ /* 0x0001e8000c101b04 */
[----:B------:R-:W2:Y:S01]  /*07f0*/  LDG.E.64 R6, desc[UR4][R10.64] ;  /* 0x000000040a067981 */ /* 0x000ea2000c1e1b00 */
[----:B------:R-:W-:-:S05]  /*0800*/  IADD3 R15, P1, PT, R2, R15, RZ ;  /* 0x0000000f020f7210 */ /* 0x000fca0007f3e0ff */
[----:B------:R-:W-:Y:S01]  /*0810*/  IMAD.X R14, RZ, RZ, R14, P1 ;  /* 0x000000ffff0e7224 */ /* 0x000fe200008e060e */
[----:B------:R-:W-:-:S04]  /*0820*/  ISETP.GE.U32.AND P1, PT, R15, UR7, PT ;  /* 0x000000070f007c0c */ /* 0x000fc8000bf26070 */
[----:B------:R-:W-:Y:S01]  /*0830*/  ISETP.GE.U32.AND.EX P1, PT, R14, UR6, PT, P1 ;  /* 0x000000060e007c0c */ /* 0x000fe2000bf26110 */
[----:B--2---:R-:W-:-:S07]  /*0840*/  DMUL R6, R6, UR10 ;  /* 0x0000000a06067c28 */ /* 0x004fce0008000000 */
[----:B------:R0:W-:Y:S05]  /*0850*/  STG.E.64 desc[UR4][R10.64], R6 ;  /* 0x000000060a007986 */ /* 0x0001ea000c101b04 */
[----:B------:R-:W-:Y:S05]  /*0860*/  @!P1 BRA `(.L_x_12) ;  /* 0xfffffffc00ac9947 */ /* 0x000fea000383ffff */
.L_x_11:
[----:B-1----:R-:W-:Y:S05]  /*0870*/  BSYNC.RECONVERGENT B0 ;  /* 0x0000000000007941 */ /* 0x002fea0003800200 */
.L_x_10:
[----:B------:R-:W-:Y:S05]  /*0880*/  @P0 EXIT ;  /* 0x000000000000094d */ /* 0x000fea0003800000 */
[----:B------:R-:W-:Y:S01]  /*0890*/  VIADD R0, R0, -UR16 ;  /* 0x8000001000007c36 */ /* 0x000fe20008000000 */
[----:B------:R-:W1:Y:S01]  /*08a0*/  LDCU.64 UR6, c[0x0][0x3c0] ;  /* 0x00007800ff0677ac */ /* 0x000e620008000a00 */
[----:B------:R-:W2:Y:S01]  /*08b0*/  LDCU.64 UR8, c[0x0][0x3b8] ;  /* 0x00007700ff0877ac */ /* 0x000ea20008000a00 */
[----:B------:R-:W3:Y:S01]  /*08c0*/  LDCU.64 UR12, c[0x0][0x388] ;  /* 0x00007100ff0c77ac */ /* 0x000ee20008000a00 */
[----:B------:R-:W4:Y:S03]  /*08d0*/  LDCU.64 UR10, c[0x0][0x398] ;  /* 0x00007300ff0a77ac */ /* 0x000f260008000a00 */
.L_x_13:
[----:B------:R-:W-:-:S04]  /*08e0*/  IADD3 R5, P0, PT, R0, R4, RZ ;  /* 0x0000000400057210 */ /* 0x000fc80007f1e0ff */
[----:B0-----:R-:W-:Y:S02]  /*08f0*/  LEA.HI.X.SX32 R8, R0, R3, 0x1, P0 ;  /* 0x0000000300087211 */ /* 0x001fe400000f0eff */
[----:B----4-:R-:W-:-:S04]  /*0900*/  LEA R6, P0, R5, UR10, 0x3 ;  /* 0x0000000a05067c11 */ /* 0x010fc8000f8018ff */
[----:B------:R-:W-:-:S05]  /*0910*/  LEA.HI.X R7, R5, UR11, R8, 0x3, P0 ;  /* 0x0000000b05077c11 */ /* 0x000fca00080f1c08 */
[----:B------:R-:W1:Y:S01]  /*0920*/  LDG.E.64 R8, desc[UR4][R6.64] ;  /* 0x0000000406087981 */ /* 0x000e62000c1e1b00 */
[----:B---3--:R-:W-:-:S04]  /*0930*/  LEA R10, P0, R4, UR12, 0x3 ;  /* 0x0000000c040a7c11 */ /* 0x008fc8000f8018ff */
[----:B------:R-:W-:Y:S01]  /*0940*/  LEA.HI.X R11, R4, UR13, R3, 0x3, P0 ;  /* 0x0000000d040b7c11 */ /* 0x000fe200080f1c03 */
[----:B-1----:R-:W-:-:S07]  /*0950*/  DMUL R8, R8, UR6 ;  /* 0x0000000608087c28 */ /* 0x002fce0008000000 */
        /* <DEDUP_REMOVED lines=9> */
[----:B------:R-:W-:Y:S05]  /*09f0*/  EXIT ;  /* 0x000000000000794d */ /* 0x000fea0003800000 */
        .weak           $__internal_0_$__cuda_sm20_rem_u64
        .type           $__internal_0_$__cuda_sm20_rem_u64,@function
        .size           $__internal_0_$__cuda_sm20_rem_u64,(.L_x_29 - $__internal_0_$__cuda_sm20_rem_u64)
$__internal_0_$__cuda_sm20_rem_u64:
[----:B------:R-:W0:Y:S01]  /*0a00*/  LDCU UR6, c[0x0][0x3a4] ;  /* 0x00007480ff0677ac */ /* 0x000e220008000800 */
[----:B------:R-:W-:Y:S02]  /*0a10*/  IMAD.MOV.U32 R15, RZ, RZ, R5 ;  /* 0x000000ffff0f7224 */ /* 0x000fe400078e0005 */
[----:B0-----:R-:W-:-:S04]  /*0a20*/  IMAD.U32 R14, RZ, RZ, UR6 ;  /* 0x00000006ff0e7e24 */ /* 0x001fc8000f8e00ff */
[----:B------:R-:W0:Y:S08]  /*0a30*/  I2F.U64.RP R11, R14 ;  /* 0x0000000e000b7312 */ /* 0x000e300000309000 */
[----:B0-----:R-:W0:Y:S02]  /*0a40*/  MUFU.RCP R11, R11 ;  /* 0x0000000b000b7308 */ /* 0x001e240000001000 */
[----:B0-----:R-:W-:-:S06]  /*0a50*/  VIADD R8, R11, 0x1ffffffe ;  /* 0x1ffffffe0b087836 */ /* 0x001fcc0000000000 */
[----:B------:R-:W0:Y:S02]  /*0a60*/  F2I.U64.TRUNC R8, R8 ;  /* 0x0000000800087311 */ /* 0x000e24000020d800 */
[----:B0-----:R-:W-:-:S04]  /*0a70*/  IMAD.WIDE.U32 R12, R8, UR6, RZ ;  /* 0x00000006080c7c25 */ /* 0x001fc8000f8e00ff */
[----:B------:R-:W-:Y:S01]  /*0a80*/  IMAD R13, R8, R5, R13 ;  /* 0x00000005080d7224 */ /* 0x000fe200078e020d */
[----:B------:R-:W-:-:S03]  /*0a90*/  IADD3 R17, P0, PT, RZ, -R12, RZ ;  /* 0x8000000cff117210 */ /* 0x000fc60007f1e0ff */
[----:B------:R-:W-:Y:S02]  /*0aa0*/  IMAD R13, R9, UR6, R13 ;  /* 0x00000006090d7c24 */ /* 0x000fe4000f8e020d */
[----:B------:R-:W-:-:S04]  /*0ab0*/  IMAD.HI.U32 R12, R8, R17, RZ ;  /* 0x00000011080c7227 */ /* 0x000fc800078e00ff */
[----:B------:R-:W-:Y:S02]  /*0ac0*/  IMAD.X R19, RZ, RZ, ~R13, P0 ;  /* 0x000000ffff137224 */ /* 0x000fe400000e0e0d */
[----:B------:R-:W-:Y:S02]  /*0ad0*/  IMAD.MOV.U32 R13, RZ, RZ, R8 ;  /* 0x000000ffff0d7224 */ /* 0x000fe400078e0008 */
[-C--:B------:R-:W-:Y:S02]  /*0ae0*/  IMAD R15, R9, R19.reuse, RZ ;  /* 0x00000013090f7224 */ /* 0x080fe400078e02ff */
[----:B------:R-:W-:-:S04]  /*0af0*/  IMAD.WIDE.U32 R12, P0, R8, R19, R12 ;  /* 0x00000013080c7225 */ /* 0x000fc8000780000c */
[----:B------:R-:W-:-:S04]  /*0b00*/  IMAD.HI.U32 R11, R9, R19, RZ ;  /* 0x00000013090b7227 */ /* 0x000fc800078e00ff */
[----:B------:R-:W-:-:S04]  /*0b10*/  IMAD.HI.U32 R12, P1, R9, R17, R12 ;  /* 0x00000011090c7227 */ /* 0x000fc8000782000c */
[----:B------:R-:W-:Y:S01]  /*0b20*/  IMAD.X R11, R11, 0x1, R9, P0 ;  /* 0x000000010b0b7824 */ /* 0x000fe200000e0609 */
[----:B------:R-:W-:-:S04]  /*0b30*/  IADD3 R13, P2, PT, R15, R12, RZ ;  /* 0x0000000c0f0d7210 */ /* 0x000fc80007f5e0ff */
[----:B------:R-:W-:Y:S01]  /*0b40*/  IADD3.X R11, PT, PT, RZ, RZ, R11, P2, P1 ;  /* 0x000000ffff0b7210 */ /* 0x000fe200017e240b */
[----:B------:R-:W-:-:S04]  /*0b50*/  IMAD.WIDE.U32 R8, R13, UR6, RZ ;  /* 0x000000060d087c25 */ /* 0x000fc8000f8e00ff */
[----:B------:R-:W-:Y:S01]  /*0b60*/  IMAD R12, R13, R5, R9 ;  /* 0x000000050d0c7224 */ /* 0x000fe200078e0209 */
[----:B------:R-:W-:-:S03]  /*0b70*/  IADD3 R9, P0, PT, RZ, -R8, RZ ;  /* 0x80000008ff097210 */ /* 0x000fc60007f1e0ff */
[----:B------:R-:W-:Y:S02]  /*0b80*/  IMAD R8, R11, UR6, R12 ;  /* 0x000000060b087c24 */ /* 0x000fe4000f8e020c */
[----:B------:R-:W-:-:S04]  /*0b90*/  IMAD.HI.U32 R12, R13, R9, RZ ;  /* 0x000000090d0c7227 */ /* 0x000fc800078e00ff */
[----:B------:R-:W-:-:S04]  /*0ba0*/  IMAD.X R8, RZ, RZ, ~R8, P0 ;  /* 0x000000ffff087224 */ /* 0x000fc800000e0e08 */
[----:B------:R-:W-:-:S04]  /*0bb0*/  IMAD.WIDE.U32 R12, P0, R13, R8, R12 ;  /* 0x000000080d0c7225 */ /* 0x000fc8000780000c */
[C---:B------:R-:W-:Y:S02]  /*0bc0*/  IMAD R14, R11.reuse, R8, RZ ;  /* 0x000000080b0e7224 */ /* 0x040fe400078e02ff */
[----:B------:R-:W-:-:S04]  /*0bd0*/  IMAD.HI.U32 R13, P1, R11, R9, R12 ;  /* 0x000000090b0d7227 */ /* 0x000fc8000782000c */
[----:B------:R-:W-:Y:S01]  /*0be0*/  IMAD.HI.U32 R8, R11, R8, RZ ;  /* 0x000000080b087227 */ /* 0x000fe200078e00ff */
[----:B------:R-:W-:-:S03]  /*0bf0*/  IADD3 R13, P2, PT, R14, R13, RZ ;  /* 0x0000000d0e0d7210 */ /* 0x000fc60007f5e0ff */
[----:B------:R-:W-:Y:S02]  /*0c00*/  IMAD.X R11, R8, 0x1, R11, P0 ;  /* 0x00000001080b7824 */ /* 0x000fe400000e060b */
[----:B------:R-:W-:-:S03]  /*0c10*/  IMAD.HI.U32 R8, R13, R7, RZ ;  /* 0x000000070d087227 */ /* 0x000fc600078e00ff */
[----:B------:R-:W-:Y:S01]  /*0c20*/  IADD3.X R11, PT, PT, RZ, RZ, R11, P2, P1 ;  /* 0x000000ffff0b7210 */ /* 0x000fe200017e240b */
[----:B------:R-:W-:Y:S02]  /*0c30*/  IMAD.MOV.U32 R9, RZ, RZ, RZ ;  /* 0x000000ffff097224 */ /* 0x000fe400078e00ff */
[----:B------:R-:W-:-:S04]  /*0c40*/  IMAD.WIDE.U32 R8, R13, R6, R8 ;  /* 0x000000060d087225 */ /* 0x000fc800078e0008 */
[C---:B------:R-:W-:Y:S02]  /*0c50*/  IMAD R13, R11.reuse, R6, RZ ;  /* 0x000000060b0d7224 */ /* 0x040fe400078e02ff */
[----:B------:R-:W-:-:S04]  /*0c60*/  IMAD.HI.U32 R8, P0, R11, R7, R8 ;  /* 0x000000070b087227 */ /* 0x000fc80007800008 */
[----:B------:R-:W-:Y:S01]  /*0c70*/  IMAD.HI.U32 R11, R11, R6, RZ ;  /* 0x000000060b0b7227 */ /* 0x000fe200078e00ff */
[----:B------:R-:W-:-:S03]  /*0c80*/  IADD3 R12, P1, PT, R13, R8, RZ ;  /* 0x000000080d0c7210 */ /* 0x000fc60007f3e0ff */
[----:B------:R-:W-:Y:S02]  /*0c90*/  IMAD.X R11, RZ, RZ, R11, P0 ;  /* 0x000000ffff0b7224 */ /* 0x000fe400000e060b */
[----:B------:R-:W-:-:S04]  /*0ca0*/  IMAD.WIDE.U32 R8, R12, UR6, RZ ;  /* 0x000000060c087c25 */ /* 0x000fc8000f8e00ff */
[----:B------:R-:W-:Y:S01]  /*0cb0*/  IMAD.X R11, RZ, RZ, R11, P1 ;  /* 0x000000ffff0b7224 */ /* 0x000fe200008e060b */
[----:B------:R-:W-:Y:S01]  /*0cc0*/  IADD3 R8, P1, PT, -R8, R7, RZ ;  /* 0x0000000708087210 */ /* 0x000fe20007f3e1ff */
[----:B------:R-:W-:-:S03]  /*0cd0*/  IMAD R12, R12, R5, R9 ;  /* 0x000000050c0c7224 */ /* 0x000fc600078e0209 */
[----:B------:R-:W-:Y:S01]  /*0ce0*/  ISETP.GE.U32.AND P0, PT, R8, UR6, PT ;  /* 0x0000000608007c0c */ /* 0x000fe2000bf06070 */
[----:B------:R-:W-:-:S04]  /*0cf0*/  IMAD R11, R11, UR6, R12 ;  /* 0x000000060b0b7c24 */ /* 0x000fc8000f8e020c */
[----:B------:R-:W-:Y:S01]  /*0d00*/  IMAD.X R14, R6, 0x1, ~R11, P1 ;  /* 0x00000001060e7824 */ /* 0x000fe200008e0e0b */
[----:B------:R-:W-:-:S04]  /*0d10*/  IADD3 R11, P1, PT, R8, -UR6, RZ ;  /* 0x80000006080b7c10 */ /* 0x000fc8000ff3e0ff */
[C---:B------:R-:W-:Y:S01]  /*0d20*/  ISETP.GE.U32.AND.EX P0, PT, R14.reuse, R5, PT, P0 ;  /* 0x000000050e00720c */ /* 0x040fe20003f06100 */
[----:B------:R-:W-:Y:S01]  /*0d30*/  IMAD.X R12, R14, 0x1, ~R5, P1 ;  /* 0x000000010e0c7824 */ /* 0x000fe200008e0e05 */
[----:B------:R-:W-:Y:S02]  /*0d40*/  ISETP.NE.U32.AND P1, PT, RZ, UR6, PT ;  /* 0x00000006ff007c0c */ /* 0x000fe4000bf25070 */
[----:B------:R-:W-:Y:S02]  /*0d50*/  SEL R11, R11, R8, P0 ;  /* 0x000000080b0b7207 */ /* 0x000fe40000000000 */
[----:B------:R-:W-:Y:S02]  /*0d60*/  SEL R12, R12, R14, P0 ;  /* 0x0000000e0c0c7207 */ /* 0x000fe40000000000 */
[C---:B------:R-:W-:Y:S02]  /*0d70*/  ISETP.GE.U32.AND P0, PT, R11.reuse, UR6, PT ;  /* 0x000000060b007c0c */ /* 0x040fe4000bf06070 */
[----:B------:R-:W-:-:S02]  /*0d80*/  IADD3 R8, P2, PT, R11, -UR6, RZ ;  /* 0x800000060b087c10 */ /* 0x000fc4000ff5e0ff */
[C---:B------:R-:W-:Y:S02]  /*0d90*/  ISETP.GE.U32.AND.EX P0, PT, R12.reuse, R5, PT, P0 ;  /* 0x000000050c00720c */ /* 0x040fe40003f06100 */
[----:B------:R-:W-:Y:S01]  /*0da0*/  ISETP.NE.AND.EX P1, PT, R5, RZ, PT, P1 ;  /* 0x000000ff0500720c */ /* 0x000fe20003f25310 */
[----:B------:R-:W-:Y:S01]  /*0db0*/  IMAD.X R9, R12, 0x1, ~R5, P2 ;  /* 0x000000010c097824 */ /* 0x000fe200010e0e05 */
[----:B------:R-:W-:Y:S01]  /*0dc0*/  SEL R8, R8, R11, P0 ;  /* 0x0000000b08087207 */ /* 0x000fe20000000000 */
[----:B------:R-:W-:-:S03]  /*0dd0*/  IMAD.MOV.U32 R11, RZ, RZ, 0x0 ;  /* 0x00000000ff0b7424 */ /* 0x000fc600078e00ff */
[----:B------:R-:W-:Y:S02]  /*0de0*/  SEL R9, R9, R12, P0 ;  /* 0x0000000c09097207 */ /* 0x000fe40000000000 */
[----:B------:R-:W-:Y:S02]  /*0df0*/  SEL R8, R8, 0xffffffff, P1 ;  /* 0xffffffff08087807 */ /* 0x000fe40000800000 */
[----:B------:R-:W-:Y:S01]  /*0e00*/  SEL R9, R9, 0xffffffff, P1 ;  /* 0xffffffff09097807 */ /* 0x000fe20000800000 */
[----:B------:R-:W-:Y:S06]  /*0e10*/  RET.REL.NODEC R10 `(_Z10TLMconnectPdS_S_S_iiiiidddd) ;  /* 0xfffffff00a787950 */ /* 0x000fec0003c3ffff */
.L_x_14:
        /* <DEDUP_REMOVED lines=14> */
.L_x_29:


//--------------------- .text._Z10TLMscatterPdS_S_S_iid --------------------------
	.section	.text._Z10TLMscatterPdS_S_S_iid,"ax",@progbits
	.align	128
        .global         _Z10TLMscatterPdS_S_S_iid
        .type           _Z10TLMscatterPdS_S_S_iid,@function
        .size           _Z10TLMscatterPdS_S_S_iid,(.L_x_32 - _Z10TLMscatterPdS_S_S_iid)
        .other          _Z10TLMscatterPdS_S_S_iid,@"STO_CUDA_ENTRY STV_DEFAULT"
_Z10TLMscatterPdS_S_S_iid:
.text._Z10TLMscatterPdS_S_S_iid:
[----:B------:R-:W-:Y:S01]  /*0000*/  LDC R1, c[0x0][0x37c] ;  /* 0x0000df00ff017b82 */ /* 0x000fe20000000800 */
[----:B------:R-:W0:Y:S07]  /*0010*/  S2R R13, SR_TID.X ;  /* 0x00000000000d7919 */ /* 0x000e2e0000002100 */
[----:B------:R-:W0:Y:S01]  /*0020*/  S2UR UR6, SR_CTAID.X ;  /* 0x00000000000679c3 */ /* 0x000e220000002500 */
[----:B------:R-:W1:Y:S07]  /*0030*/  LDCU.64 UR4, c[0x0][0x3a0] ;  /* 0x00007400ff0477ac */ /* 0x000e6e0008000a00 */
[----:B------:R-:W0:Y:S01]  /*0040*/  LDC R12, c[0x0][0x360] ;  /* 0x0000d800ff0c7b82 */ /* 0x000e220000000800 */
[----:B-1----:R-:W-:-:S04]  /*0050*/  UIMAD UR4, UR5, UR4, URZ ;  /* 0x00000004050472a4 */ /* 0x002fc8000f8e02ff */
[----:B------:R-:W-:Y:S01]  /*0060*/  USHF.R.S32.HI UR8, URZ, 0x1f, UR4 ;  /* 0x0000001fff087899 */ /* 0x000fe20008011404 */
[----:B0-----:R-:W-:-:S05]  /*0070*/  IMAD R13, R12, UR6, R13 ;  /* 0x000000060c0d7c24 */ /* 0x001fca000f8e020d */
[----:B------:R-:W-:-:S04]  /*0080*/  ISETP.GE.U32.AND P0, PT, R13, UR4, PT ;  /* 0x000000040d007c0c */ /* 0x000fc8000bf06070 */
[----:B------:R-:W-:-:S13]  /*0090*/  ISETP.GE.U32.AND.EX P0, PT, RZ, UR8, PT, P0 ;  /* 0x00000008ff007c0c */ /* 0x000fda000bf06100 */
[----:B------:R-:W-:Y:S05]  /*00a0*/  @P0 EXIT ;  /* 0x000000000000094d */ /* 0x000fea0003800000 */
[----:B------:R-:W0:Y:S01]  /*00b0*/  LDCU UR5, c[0x0][0x370] ;  /* 0x00006e00ff0577ac */ /* 0x000e220008000800 */
[----:B------:R-:W-:Y:S01]  /*00c0*/  BSSY.RECONVERGENT B0, `(.L_x_15) ;  /* 0x000002e000007945 */ /* 0x000fe20003800200 */
[----:B------:R-:W-:Y:S01]  /*00d0*/  IMAD.MOV.U32 R0, RZ, RZ, RZ ;  /* 0x000000ffff007224 */ /* 0x000fe200078e00ff */
[----:B------:R-:W1:Y:S01]  /*00e0*/  LDCU.64 UR6, c[0x0][0x358] ;  /* 0x00006b00ff0677ac */ /* 0x000e620008000a00 */
[----:B------:R-:W2:Y:S01]  /*00f0*/  LDCU.128 UR12, c[0x0][0x380] ;  /* 0x00007000ff0c77ac */ /* 0x000ea20008000c00 */
[----:B------:R-:W3:Y:S01]  /*0100*/  LDCU.128 UR16, c[0x0][0x390] ;  /* 0x00007200ff1077ac */ /* 0x000ee20008000c00 */
[----:B0-----:R-:W-:-:S07]  /*0110*/  IMAD R12, R12, UR5, RZ ;  /* 0x000000050c0c7c24 */ /* 0x001fce000f8e02ff */
.L_x_16:
[C---:B0-----:R-:W-:Y:S01]  /*0120*/  IMAD.SHL.U32 R4, R13.reuse, 0x8, RZ ;  /* 0x000000080d047824 */ /* 0x041fe200078e00ff */
[----:B------:R-:W-:-:S04]  /*0130*/  SHF.L.U64.HI R5, R13, 0x3, R0 ;  /* 0x000000030d057819 */ /* 0x000fc80000010200 */
[C---:B--2---:R-:W-:Y:S02]  /*0140*/  IADD3 R8, P0, PT, R4.reuse, UR12, RZ ;  /* 0x0000000c04087c10 */ /* 0x044fe4000ff1e0ff */
[C---:B---3--:R-:W-:Y:S02]  /*0150*/  IADD3 R2, P1, PT, R4.reuse, UR18, RZ ;  /* 0x0000001204027c10 */ /* 0x048fe4000ff3e0ff */
[C---:B------:R-:W-:Y:S02]  /*0160*/  IADD3.X R9, PT, PT, R5.reuse, UR13, RZ, P0, !PT ;  /* 0x0000000d05097c10 */ /* 0x040fe400087fe4ff */
[C---:B------:R-:W-:Y:S02]  /*0170*/  IADD3.X R3, PT, PT, R5.reuse, UR19, RZ, P1, !PT ;  /* 0x0000001305037c10 */ /* 0x040fe40008ffe4ff */
[----:B------:R-:W-:Y:S01]  /*0180*/  IADD3 R6, P0, PT, R4, UR14, RZ ;  /* 0x0000000e04067c10 */ /* 0x000fe2000ff1e0ff */
[----:B-1----:R-:W2:Y:S04]  /*0190*/  LDG.E.64 R10, desc[UR6][R8.64] ;  /* 0x00000006080a7981 */ /* 0x002ea8000c1e1b00 */
[----:B------:R-:W2:Y:S01]  /*01a0*/  LDG.E.64 R14, desc[UR6][R2.64] ;  /* 0x00000006020e7981 */ /* 0x000ea2000c1e1b00 */
[----:B------:R-:W-:-:S02]  /*01b0*/  IADD3.X R7, PT, PT, R5, UR15, RZ, P0, !PT ;  /* 0x0000000f05077c10 */ /* 0x000fc400087fe4ff */
[----:B------:R-:W-:-:S03]  /*01c0*/  IADD3 R4, P0, PT, R4, UR16, RZ ;  /* 0x0000001004047c10 */ /* 0x000fc6000ff1e0ff */
[----:B------:R-:W3:Y:S01]  /*01d0*/  LDG.E.64 R16, desc[UR6][R6.64] ;  /* 0x0000000606107981 */ /* 0x000ee2000c1e1b00 */
[----:B------:R-:W-:-:S05]  /*01e0*/  IADD3.X R5, PT, PT, R5, UR17, RZ, P0, !PT ;  /* 0x0000001105057c10 */ /* 0x000fca00087fe4ff */
[----:B------:R-:W4:Y:S01]  /*01f0*/  LDG.E.64 R18, desc[UR6][R4.64] ;  /* 0x0000000604127981 */ /* 0x000f22000c1e1b00 */
[----:B--2---:R-:W-:-:S08]  /*0200*/  DADD R14, R10, R14 ;  /* 0x000000000a0e7229 */ /* 0x004fd0000000000e */
[----:B---3--:R-:W-:Y:S02]  /*0210*/  DADD R14, R14, -R16 ;  /* 0x000000000e0e7229 */ /* 0x008fe40000000810 */
[----:B------:R-:W-:-:S06]  /*0220*/  DADD R16, R10, R10 ;  /* 0x000000000a107229 */ /* 0x000fcc000000000a */
[----:B----4-:R-:W-:-:S08]  /*0230*/  DADD R14, R14, -R18 ;  /* 0x000000000e0e7229 */ /* 0x010fd00000000812 */
[----:B------:R-:W-:-:S08]  /*0240*/  DMUL R14, R14, 0.5 ;  /* 0x3fe000000e0e7828 */ /* 0x000fd00000000000 */
[----:B------:R-:W-:-:S08]  /*0250*/  DADD R16, -R14, R16 ;  /* 0x000000000e107229 */ /* 0x000fd00000000110 */
[----:B------:R-:W-:-:S07]  /*0260*/  DADD R16, -R10, R16 ;  /* 0x000000000a107229 */ /* 0x000fce0000000110 */
[----:B------:R0:W-:Y:S04]  /*0270*/  STG.E.64 desc[UR6][R8.64], R16 ;  /* 0x0000001008007986 */ /* 0x0001e8000c101b06 */
[----:B------:R-:W2:Y:S02]  /*0280*/  LDG.E.64 R10, desc[UR6][R6.64] ;  /* 0x00000006060a7981 */ /* 0x000ea4000c1e1b00 */
[----:B--2---:R-:W-:-:S08]  /*0290*/  DFMA R18, R10, 2, R14 ;  /* 0x400000000a12782b */ /* 0x004fd0000000000e */
[----:B------:R-:W-:-:S07]  /*02a0*/  DADD R18, -R10, R18 ;  /* 0x000000000a127229 */ /* 0x000fce0000000112 */
[----:B------:R0:W-:Y:S04]  /*02b0*/  STG.E.64 desc[UR6][R6.64], R18 ;  /* 0x0000001206007986 */ /* 0x0001e8000c101b06 */
[----:B------:R-:W2:Y:S02]  /*02c0*/  LDG.E.64 R10, desc[UR6][R4.64] ;  /* 0x00000006040a7981 */ /* 0x000ea4000c1e1b00 */
[----:B--2---:R-:W-:-:S08]  /*02d0*/  DFMA R20, R10, 2, R14 ;  /* 0x400000000a14782b */ /* 0x004fd0000000000e */
[----:B------:R-:W-:-:S07]  /*02e0*/  DADD R20, -R10, R20 ;  /* 0x000000000a147229 */ /* 0x000fce0000000114 */
[----:B------:R0:W-:Y:S04]  /*02f0*/  STG.E.64 desc[UR6][R4.64], R20 ;  /* 0x0000001404007986 */ /* 0x0001e8000c101b06 */
[----:B------:R-:W2:Y:S01]  /*0300*/  LDG.E.64 R10, desc[UR6][R2.64] ;  /* 0x00000006020a7981 */ /* 0x000ea2000c1e1b00 */
[----:B------:R-:W-:-:S05]  /*0310*/  IADD3 R13, P0, PT, R12, R13, RZ ;  /* 0x0000000d0c0d7210 */ /* 0x000fca0007f1e0ff */
[----:B------:R-:W-:Y:S01]  /*0320*/  IMAD.X R0, RZ, RZ, R0, P0 ;  /* 0x000000ffff007224 */ /* 0x000fe200000e0600 */
[----:B------:R-:W-:-:S04]  /*0330*/  ISETP.GE.U32.AND P0, PT, R13, UR4, PT ;  /* 0x000000040d007c0c */ /* 0x000fc8000bf06070 */
[----:B------:R-:W-:Y:S01]  /*0340*/  ISETP.GE.U32.AND.EX P0, PT, R0, UR8, PT, P0 ;  /* 0x0000000800007c0c */ /* 0x000fe2000bf06100 */
[----:B--2---:R-:W-:-:S08]  /*0350*/  DADD R22, R10, R10 ;  /* 0x000000000a167229 */ /* 0x004fd0000000000a */
[----:B------:R-:W-:-:S08]  /*0360*/  DADD R22, -R14, R22 ;  /* 0x000000000e167229 */ /* 0x000fd00000000116 */
[----:B------:R-:W-:-:S07]  /*0370*/  DADD R22, -R10, R22 ;  /* 0x000000000a167229 */ /* 0x000fce0000000116 */
[----:B------:R0:W-:Y:S01]  /*0380*/  STG.E.64 desc[UR6][R2.64], R22 ;  /* 0x0000001602007986 */ /* 0x0001e2000c101b06 */
[----:B------:R-:W-:Y:S05]  /*0390*/  @!P0 BRA `(.L_x_16) ;  /* 0xfffffffc00608947 */ /* 0x000fea000383ffff */
[----:B------:R-:W-:Y:S05]  /*03a0*/  BSYNC.RECONVERGENT B0 ;  /* 0x0000000000007941 */ /* 0x000fea0003800200 */
.L_x_15:
[----:B------:R-:W-:Y:S05]  /*03b0*/  EXIT ;  /* 0x000000000000794d */ /* 0x000fea0003800000 */
.L_x_17:
        /* <DEDUP_REMOVED lines=12> */
.L_x_32:


//--------------------- .text._Z9TLMsourcePdS_S_S_iiiid --------------------------
	.section	.text._Z9TLMsourcePdS_S_S_iiiid,"ax",@progbits
	.align	128
        .global         _Z9TLMsourcePdS_S_S_iiiid
        .type           _Z9TLMsourcePdS_S_S_iiiid,@function
        .size           _Z9TLMsourcePdS_S_S_iiiid,(.L_x_33 - _Z9TLMsourcePdS_S_S_iiiid)
        .other          _Z9TLMsourcePdS_S_S_iiiid,@"STO_CUDA_ENTRY STV_DEFAULT"
_Z9TLMsourcePdS_S_S_iiiid:
.text._Z9TLMsourcePdS_S_S_iiiid:
[----:B------:R-:W-:Y:S01]  /*0000*/  LDC R1, c[0x0][0x37c] ;  /* 0x0000df00ff017b82 */ /* 0x000fe20000000800 */
[----:B------:R-:W0:Y:S07]  /*0010*/  S2R R0, SR_TID.X ;  /* 0x0000000000007919 */ /* 0x000e2e0000002100 */
[----:B------:R-:W0:Y:S01]  /*0020*/  S2UR UR6, SR_CTAID.X ;  /* 0x00000000000679c3 */ /* 0x000e220000002500 */
[----:B------:R-:W1:Y:S01]  /*0030*/  LDCU.64 UR4, c[0x0][0x358] ;  /* 0x00006b00ff0477ac */ /* 0x000e620008000a00 */
[----:B------:R-:W-:Y:S06]  /*0040*/  BSSY.RECONVERGENT B0, `(.L_x_18) ;  /* 0x0000037000007945 */ /* 0x000fec0003800200 */
[----:B------:R-:W0:Y:S02]  /*0050*/  LDC R3, c[0x0][0x360] ;  /* 0x0000d800ff037b82 */ /* 0x000e240000000800 */
[----:B0-----:R-:W-:-:S05]  /*0060*/  IMAD R0, R3, UR6, R0 ;  /* 0x0000000603007c24 */ /* 0x001fca000f8e0200 */
[----:B------:R-:W-:-:S13]  /*0070*/  ISETP.GT.AND P0, PT, R0, 0x1, PT ;  /* 0x000000010000780c */ /* 0x000fda0003f04270 */
[----:B-1----:R-:W-:Y:S05]  /*0080*/  @P0 BRA `(.L_x_19) ;  /* 0x0000000000640947 */ /* 0x002fea0003800000 */
[----:B------:R-:W-:-:S04]  /*0090*/  VIMNMX.U32 R0, PT, PT, R0, 0x2, PT ;  /* 0x0000000200007848 */ /* 0x000fc80003fe0000 */
[----:B------:R-:W-:-:S04]  /*00a0*/  SHF.L.U32 R0, R0, 0x2, RZ ;  /* 0x0000000200007819 */ /* 0x000fc800000006ff */
[----:B------:R-:W0:Y:S02]  /*00b0*/  LDC R2, c[0x2][R0] ;  /* 0x0080000000027b82 */ /* 0x000e240000000800 */
[----:B0-----:R-:W-:-:S04]  /*00c0*/  SHF.R.S32.HI R3, RZ, 0x1f, R2 ;  /* 0x0000001fff037819 */ /* 0x001fc80000011402 */
.L_x_21:
[----:B------:R-:W-:Y:S05]  /*00d0*/  BRX R2 -0xe0                                          (*"BRANCH_TARGETS .L_x_22,.L_x_23,.L_x_24"*) ;  /* 0xfffffffc02c87949 */ /* 0x000fea000383ffff */
.L_x_23:
[----:B------:R-:W0:Y:S01]  /*00e0*/  LDC R0, c[0x0][0x3a4] ;  /* 0x0000e900ff007b82 */ /* 0x000e220000000800 */
[----:B------:R-:W1:Y:S07]  /*00f0*/  LDCU.64 UR6, c[0x0][0x3b0] ;  /* 0x00007600ff0677ac */ /* 0x000e6e0008000a00 */
[----:B------:R-:W0:Y:S08]  /*0100*/  LDC.64 R4, c[0x0][0x3a8] ;  /* 0x0000ea00ff047b82 */ /* 0x000e300000000a00 */
[----:B------:R-:W2:Y:S01]  /*0110*/  LDC.64 R2, c[0x0][0x388] ;  /* 0x0000e200ff027b82 */ /* 0x000ea20000000a00 */
[----:B0-----:R-:W-:-:S04]  /*0120*/  IMAD R5, R4, R0, R5 ;  /* 0x0000000004057224 */ /* 0x001fc800078e0205 */
[----:B--2---:R-:W-:-:S05]  /*0130*/  IMAD.WIDE R2, R5, 0x8, R2 ;  /* 0x0000000805027825 */ /* 0x004fca00078e0202 */
[----:B------:R-:W1:Y:S02]  /*0140*/  LDG.E.64 R4, desc[UR4][R2.64] ;  /* 0x0000000402047981 */ /* 0x000e64000c1e1b00 */
[----:B-1----:R-:W-:-:S07]  /*0150*/  DADD R4, R4, -UR6 ;  /* 0x8000000604047e29 */ /* 0x002fce0008000000 */
[----:B------:R-:W-:Y:S01]  /*0160*/  STG.E.64 desc[UR4][R2.64], R4 ;  /* 0x0000000402007986 */ /* 0x000fe2000c101b04 */
[----:B------:R-:W-:Y:S05]  /*0170*/  EXIT ;  /* 0x000000000000794d */ /* 0x000fea0003800000 */
.L_x_22:
[----:B------:R-:W0:Y:S01]  /*0180*/  LDC R0, c[0x0][0x3a4] ;  /* 0x0000e900ff007b82 */ /* 0x000e220000000800 */
[----:B------:R-:W1:Y:S07]  /*0190*/  LDCU.64 UR6, c[0x0][0x3b0] ;  /* 0x00007600ff0677ac */ /* 0x000e6e0008000a00 */
[----:B------:R-:W0:Y:S08]  /*01a0*/  LDC.64 R4, c[0x0][0x3a8] ;  /* 0x0000ea00ff047b82 */ /* 0x000e300000000a00 */
[----:B------:R-:W2:Y:S01]  /*01b0*/  LDC.64 R2, c[0x0][0x380] ;  /* 0x0000e000ff027b82 */ /* 0x000ea20000000a00 */
[----:B0-----:R-:W-:-:S04]  /*01c0*/  IMAD R5, R4, R0, R5 ;  /* 0x0000000004057224 */ /* 0x001fc800078e0205 */
[----:B--2---:R-:W-:-:S05]  /*01d0*/  IMAD.WIDE R2, R5, 0x8, R2 ;  /* 0x0000000805027825 */ /* 0x004fca00078e0202 */
[----:B------:R-:W1:Y:S02]  /*01e0*/  LDG.E.64 R4, desc[UR4][R2.64] ;  /* 0x0000000402047981 */ /* 0x000e64000c1e1b00 */
[----:B-1----:R-:W-:-:S07]  /*01f0*/  DADD R4, R4, UR6 ;  /* 0x0000000604047e29 */ /* 0x002fce0008000000 */
[----:B------:R-:W-:Y:S01]  /*0200*/  STG.E.64 desc[UR4][R2.64], R4 ;  /* 0x0000000402007986 */ /* 0x000fe2000c101b04 */
[----:B------:R-:W-:Y:S05]  /*0210*/  EXIT ;  /* 0x000000000000794d */ /* 0x000fea0003800000 */
.L_x_19:
[----:B------:R-:W-:-:S04]  /*0220*/  MOV R3, 0xfffffffe ;  /* 0xfffffffe00037802 */ /* 0x000fc80000000f00 */
[----:B------:R-:W-:-:S04]  /*0230*/  VIADDMNMX.U32 R0, R0, R3, 0x2, PT ;  /* 0x0000000200007446 */ /* 0x000fc80003800003 */
[----:B------:R-:W-:-:S04]  /*0240*/  SHF.L.U32 R0, R0, 0x2, RZ ;  /* 0x0000000200007819 */ /* 0x000fc800000006ff */
[----:B------:R-:W0:Y:S02]  /*0250*/  LDC R2, c[0x2][R0+0xc] ;  /* 0x0080030000027b82 */ /* 0x000e240000000800 */
[----:B0-----:R-:W-:-:S04]  /*0260*/  SHF.R.S32.HI R3, RZ, 0x1f, R2 ;  /* 0x0000001fff037819 */ /* 0x001fc80000011402 */
.L_x_25:
[----:B------:R-:W-:Y:S05]  /*0270*/  BRX R2 -0x280                                         (*"BRANCH_TARGETS .L_x_26,.L_x_27,.L_x_24"*) ;  /* 0xfffffffc02607949 */ /* 0x000fea000383ffff */
.L_x_27:
        /* <DEDUP_REMOVED lines=10> */
.L_x_26:
        /* <DEDUP_REMOVED lines=8> */
[----:B------:R0:W-:Y:S04]  /*03a0*/  STG.E.64 desc[UR4][R2.64], R4 ;  /* 0x0000000402007986 */ /* 0x0001e8000c101b04 */
.L_x_24:
[----:B------:R-:W-:Y:S05]  /*03b0*/  BSYNC.RECONVERGENT B0 ;  /* 0x0000000000007941 */ /* 0x000fea0003800200 */
.L_x_18:
[----:B------:R-:W-:Y:S05]  /*03c0*/  EXIT ;  /* 0x000000000000794d */ /* 0x000fea0003800000 */
.L_x_20:
        /* <DEDUP_REMOVED lines=11> */
.L_x_33:


//--------------------- .nv.shared.reserved.0     --------------------------
	.section	.nv.shared.reserved.0,"aw",@nobits
	.weak		__nv_reservedSMEM_offset_0_alias
	.size		__nv_reservedSMEM_offset_0_alias, 0, 64
	.other		__nv_reservedSMEM_offset_0_alias,@"STO_CUDA_RESERVED_SHARED STV_DEFAULT"
__nv_reservedSMEM_offset_0_alias:
	.zero		0
	.zero		64


//--------------------- .nv.constant0._Z9TLMoutputPdS_S_iiiii --------------------------
	.section	.nv.constant0._Z9TLMoutputPdS_S_iiiii,"a",@progbits
	.sectionflags	@""
	.align	4
.nv.constant0._Z9TLMoutputPdS_S_iiiii:
	.zero		940


//--------------------- .nv.constant0._Z10TLMconnectPdS_S_S_iiiiidddd --------------------------
	.section	.nv.constant0._Z10TLMconnectPdS_S_S_iiiiidddd,"a",@progbits
	.sectionflags	@""
	.align	4
.nv.constant0._Z10TLMconnectPdS_S_S_iiiiidddd:
	.zero		984


//--------------------- .nv.constant0._Z10TLMscatterPdS_S_S_iid --------------------------
	.section	.nv.constant0._Z10TLMscatterPdS_S_S_iid,"a",@progbits
	.sectionflags	@""
	.align	4
.nv.constant0._Z10TLMscatterPdS_S_S_iid:
	.zero		944


//--------------------- .nv.constant0._Z9TLMsourcePdS_S_S_iiiid --------------------------
	.section	.nv.constant0._Z9TLMsourcePdS_S_S_iiiid,"a",@progbits
	.sectionflags	@""
	.align	4
.nv.constant0._Z9TLMsourcePdS_S_S_iiiid:
	.zero		952


//--------------------- SYMBOLS --------------------------

	.type		.nv.reservedSmem.offset0,@object
	.size		.nv.reservedSmem.offset0,0x4
